// auto-generated by cutlass_sweep.gemm — config: {"arch": "sm_100", "cluster_m": 2, "cluster_n": 4, "dtype": "fp16", "dtype_b": "fp16", "layout": "nt", "stages": 0, "tile_k": 128, "tile_m": 256, "tile_n": 256}
#include "cutlass/cutlass.h"
#include "cutlass/gemm/collective/collective_builder.hpp"
#include "cutlass/gemm/device/gemm_universal_adapter.h"
#include "cutlass/gemm/kernel/gemm_universal.hpp"
#include "cutlass/epilogue/collective/collective_builder.hpp"

using ElemA = cutlass::half_t;
using ElemB = cutlass::half_t;
using ElemCD = cutlass::half_t;
using Acc  = float;
using TileShape    = cute::Shape<cute::_256, cute::_256, cute::_128>;
using ClusterShape = cute::Shape<cute::_2, cute::_4, cute::_1>;

using CollectiveEpilogue = typename cutlass::epilogue::collective::CollectiveBuilder<
    cutlass::arch::Sm100, cutlass::arch::OpClassTensorOp,
    TileShape, ClusterShape,
    cutlass::epilogue::collective::EpilogueTileAuto,
    Acc, Acc,
    ElemCD, cutlass::layout::RowMajor, 128 / cutlass::sizeof_bits<ElemCD>::value,
    ElemCD, cutlass::layout::RowMajor, 128 / cutlass::sizeof_bits<ElemCD>::value,
    cutlass::epilogue::collective::EpilogueScheduleAuto
  >::CollectiveOp;

using CollectiveMainloop = typename cutlass::gemm::collective::CollectiveBuilder<
    cutlass::arch::Sm100, cutlass::arch::OpClassTensorOp,
    ElemA, cutlass::layout::RowMajor, 128 / cutlass::sizeof_bits<ElemA>::value,
    ElemB, cutlass::layout::ColumnMajor, 128 / cutlass::sizeof_bits<ElemB>::value,
    Acc,
    TileShape, ClusterShape,
    cutlass::gemm::collective::StageCountAutoCarveout<static_cast<int>(sizeof(typename CollectiveEpilogue::SharedStorage))>,
    cutlass::gemm::collective::KernelScheduleAuto
  >::CollectiveOp;

using GemmKernel = cutlass::gemm::kernel::GemmUniversal<
    cute::Shape<int,int,int,int>,
    CollectiveMainloop,
    CollectiveEpilogue
>;
using Gemm = cutlass::gemm::device::GemmUniversalAdapter<GemmKernel>;

// Force the device kernel symbol into the cubin without needing a host main.
auto* _anchor = &cutlass::device_kernel<GemmKernel>;


// ===== COMPILED SASS (sm_100a) =====

	.target	sm_100a

	.elftype	@"ET_EXEC"


//--------------------- .note.nv.tkinfo           --------------------------
	.section	.note.nv.tkinfo,"",@"SHT_NOTE"
	.sectionflags	@"SHF_NOTE_NV_TKINFO"
	.tkinfo
        /*0018*/ 	.word	0x00000002
        /*0030*/ 	.string	""
        /*0030*/ 	.string	"ptxas"
        /*0030*/ 	.string	"Cuda compilation tools, release 13.0, V13.0.88"
        /*0030*/ 	.string	"Build cuda_13.0.r13.0/compiler.36424714_0"
        /*0030*/ 	.string	"-arch sm_100a -m 64 "



//--------------------- .note.nv.cuinfo           --------------------------
	.section	.note.nv.cuinfo,"",@"SHT_NOTE"
	.sectionflags	@"SHF_NOTE_NV_CUINFO"
        /*0018*/ 	.short	0x0002
        /*001a*/ 	.short	0x0064
        /*001c*/ 	.short	0x0082
	.zero		2


//--------------------- .nv.info                  --------------------------
	.section	.nv.info,"",@"SHT_CUDA_INFO"
	.align	4


	//----- nvinfo : EIATTR_REGCOUNT
	.align		4
        /*0000*/ 	.byte	0x04, 0x2f
        /*0002*/ 	.short	(.L_19 - .L_18)
	.align		4
.L_18:
        /*0004*/ 	.word	index@(_ZN7cutlass13device_kernelINS_4gemm6kernel13GemmUniversalIN4cute5tupleIJiiiiEEENS1_10collective13CollectiveMmaINS1_35MainloopSm100TmaUmmaWarpSpecializedILi2ELi2ELi2ENS5_IJNS4_1CILi2EEENSA_ILi4EEENSA_ILi1EEEEEEEENS5_IJNSA_ILi256EEESG_NSA_ILi128EEEEEENS_6half_tENS5_IJlSD_lEEESJ_SK_NS4_8TiledMMAINS4_8MMA_AtomIJNS4_26SM100_MMA_F16BF16_2x1SM_SSISJ_SJ_fLi256ELi256ELNS4_4UMMA5MajorE0ELSP_0ELNSO_7ScaleInE0ELSQ_0EEEEEENS4_6LayoutINS5_IJSD_SD_SD_EEENS5_IJNSA_ILi0EEESV_SV_EEEEENS5_IJNS4_10UnderscoreESY_SY_EEEEENS4_28SM100_TMA_2SM_LOAD_MULTICASTENS4_14ComposedLayoutINS4_7SwizzleILi3ELi4ELi3EEENS4_18smem_ptr_flag_bitsILi16EEENST_INS5_IJNSA_ILi8EEENSA_ILi64EEEEEENS5_IJS18_SD_EEEEEEEvNS4_8identityENS4_18SM100_TMA_2SM_LOADES1C_vS1D_EENS_8epilogue10collective18CollectiveEpilogueINS1G_23Sm100TmaWarpSpecializedILi4ELi2ELi64ELb1ELb0EEEJNS5_IJSH_SG_SH_EEENS5_IJNST_ISH_SD_EENST_IS18_SD_EEEEESJ_SK_SJ_SK_NS1G_6fusion15FusionCallbacksIS1K_NS1P_17LinearCombinationISJ_fSJ_fLNS_15FloatRoundStyleE2EEES1L_S1O_JEEENS4_5SM1004TMEM4LOAD26SM100_TMEM_LOAD_32dp32b64xENS4_13SM90_TMA_LOADES1C_NS4_39AutoVectorizingCopyWithAssumedAlignmentILi128EEENS4_14SM90_TMA_STOREES1C_S21_S21_EEEvvEEEEvNT_6ParamsE)
        /*0008*/ 	.word	0x000000ae


	//----- nvinfo : EIATTR_FRAME_SIZE
	.align		4
.L_19:
        /*000c*/ 	.byte	0x04, 0x11
        /*000e*/ 	.short	(.L_21 - .L_20)
	.align		4
.L_20:
        /*0010*/ 	.word	index@($__internal_2_$__cuda_sm10x_tcgen05_guardrail_trap_unallocated_columns_being_dealloced)
        /*0014*/ 	.word	0x00000000


	//----- nvinfo : EIATTR_FRAME_SIZE
	.align		4
.L_21:
        /*0018*/ 	.byte	0x04, 0x11
        /*001a*/ 	.short	(.L_23 - .L_22)
	.align		4
.L_22:
        /*001c*/ 	.word	index@($__internal_1_$__cuda_sm10x_tcgen05_guardrail_trap_phase_invalid_during_alloc)
        /*0020*/ 	.word	0x00000000


	//----- nvinfo : EIATTR_FRAME_SIZE
	.align		4
.L_23:
        /*0024*/ 	.byte	0x04, 0x11
        /*0026*/ 	.short	(.L_25 - .L_24)
	.align		4
.L_24:
        /*0028*/ 	.word	index@($__internal_0_$__cuda_sm10x_tcgen05_guardrail_trap_col_being_dealloced_not_returned_by_alloc)
        /*002c*/ 	.word	0x00000000


	//----- nvinfo : EIATTR_FRAME_SIZE
	.align		4
.L_25:
        /*0030*/ 	.byte	0x04, 0x11
        /*0032*/ 	.short	(.L_27 - .L_26)
	.align		4
.L_26:
        /*0034*/ 	.word	index@(_ZN7cutlass13device_kernelINS_4gemm6kernel13GemmUniversalIN4cute5tupleIJiiiiEEENS1_10collective13CollectiveMmaINS1_35MainloopSm100TmaUmmaWarpSpecializedILi2ELi2ELi2ENS5_IJNS4_1CILi2EEENSA_ILi4EEENSA_ILi1EEEEEEEENS5_IJNSA_ILi256EEESG_NSA_ILi128EEEEEENS_6half_tENS5_IJlSD_lEEESJ_SK_NS4_8TiledMMAINS4_8MMA_AtomIJNS4_26SM100_MMA_F16BF16_2x1SM_SSISJ_SJ_fLi256ELi256ELNS4_4UMMA5MajorE0ELSP_0ELNSO_7ScaleInE0ELSQ_0EEEEEENS4_6LayoutINS5_IJSD_SD_SD_EEENS5_IJNSA_ILi0EEESV_SV_EEEEENS5_IJNS4_10UnderscoreESY_SY_EEEEENS4_28SM100_TMA_2SM_LOAD_MULTICASTENS4_14ComposedLayoutINS4_7SwizzleILi3ELi4ELi3EEENS4_18smem_ptr_flag_bitsILi16EEENST_INS5_IJNSA_ILi8EEENSA_ILi64EEEEEENS5_IJS18_SD_EEEEEEEvNS4_8identityENS4_18SM100_TMA_2SM_LOADES1C_vS1D_EENS_8epilogue10collective18CollectiveEpilogueINS1G_23Sm100TmaWarpSpecializedILi4ELi2ELi64ELb1ELb0EEEJNS5_IJSH_SG_SH_EEENS5_IJNST_ISH_SD_EENST_IS18_SD_EEEEESJ_SK_SJ_SK_NS1G_6fusion15FusionCallbacksIS1K_NS1P_17LinearCombinationISJ_fSJ_fLNS_15FloatRoundStyleE2EEES1L_S1O_JEEENS4_5SM1004TMEM4LOAD26SM100_TMEM_LOAD_32dp32b64xENS4_13SM90_TMA_LOADES1C_NS4_39AutoVectorizingCopyWithAssumedAlignmentILi128EEENS4_14SM90_TMA_STOREES1C_S21_S21_EEEvvEEEEvNT_6ParamsE)
        /*0038*/ 	.word	0x00000000


	//----- nvinfo : EIATTR_MIN_STACK_SIZE
	.align		4
.L_27:
        /*003c*/ 	.byte	0x04, 0x12
        /*003e*/ 	.short	(.L_29 - .L_28)
	.align		4
.L_28:
        /*0040*/ 	.word	index@(_ZN7cutlass13device_kernelINS_4gemm6kernel13GemmUniversalIN4cute5tupleIJiiiiEEENS1_10collective13CollectiveMmaINS1_35MainloopSm100TmaUmmaWarpSpecializedILi2ELi2ELi2ENS5_IJNS4_1CILi2EEENSA_ILi4EEENSA_ILi1EEEEEEEENS5_IJNSA_ILi256EEESG_NSA_ILi128EEEEEENS_6half_tENS5_IJlSD_lEEESJ_SK_NS4_8TiledMMAINS4_8MMA_AtomIJNS4_26SM100_MMA_F16BF16_2x1SM_SSISJ_SJ_fLi256ELi256ELNS4_4UMMA5MajorE0ELSP_0ELNSO_7ScaleInE0ELSQ_0EEEEEENS4_6LayoutINS5_IJSD_SD_SD_EEENS5_IJNSA_ILi0EEESV_SV_EEEEENS5_IJNS4_10UnderscoreESY_SY_EEEEENS4_28SM100_TMA_2SM_LOAD_MULTICASTENS4_14ComposedLayoutINS4_7SwizzleILi3ELi4ELi3EEENS4_18smem_ptr_flag_bitsILi16EEENST_INS5_IJNSA_ILi8EEENSA_ILi64EEEEEENS5_IJS18_SD_EEEEEEEvNS4_8identityENS4_18SM100_TMA_2SM_LOADES1C_vS1D_EENS_8epilogue10collective18CollectiveEpilogueINS1G_23Sm100TmaWarpSpecializedILi4ELi2ELi64ELb1ELb0EEEJNS5_IJSH_SG_SH_EEENS5_IJNST_ISH_SD_EENST_IS18_SD_EEEEESJ_SK_SJ_SK_NS1G_6fusion15FusionCallbacksIS1K_NS1P_17LinearCombinationISJ_fSJ_fLNS_15FloatRoundStyleE2EEES1L_S1O_JEEENS4_5SM1004TMEM4LOAD26SM100_TMEM_LOAD_32dp32b64xENS4_13SM90_TMA_LOADES1C_NS4_39AutoVectorizingCopyWithAssumedAlignmentILi128EEENS4_14SM90_TMA_STOREES1C_S21_S21_EEEvvEEEEvNT_6ParamsE)
        /*0044*/ 	.word	0x00000000
.L_29:


//--------------------- .nv.compat                --------------------------
	.section	.nv.compat,"",@"SHT_CUDA_COMPAT_INFO"
	.align	4
        /*0000*/ 	.byte	0x02, 0x09, 0x01, 0x00, 0x02, 0x02, 0x02, 0x00, 0x02, 0x05, 0x05, 0x00, 0x03, 0x07, 0x01, 0x01
        /*0010*/ 	.byte	0x02, 0x03, 0x01, 0x00, 0x02, 0x06, 0x01, 0x00, 0x04, 0x0b, 0x08, 0x00, 0x09, 0x00, 0x00, 0x00
        /*0020*/ 	.byte	0x00, 0x00, 0x00, 0x00


//--------------------- .nv.info._ZN7cutlass13device_kernelINS_4gemm6kernel13GemmUniversalIN4cute5tupleIJiiiiEEENS1_10collective13CollectiveMmaINS1_35MainloopSm100TmaUmmaWarpSpecializedILi2ELi2ELi2ENS5_IJNS4_1CILi2EEENSA_ILi4EEENSA_ILi1EEEEEEEENS5_IJNSA_ILi256EEESG_NSA_ILi128EEEEEENS_6half_tENS5_IJlSD_lEEESJ_SK_NS4_8TiledMMAINS4_8MMA_AtomIJNS4_26SM100_MMA_F16BF16_2x1SM_SSISJ_SJ_fLi256ELi256ELNS4_4UMMA5MajorE0ELSP_0ELNSO_7ScaleInE0ELSQ_0EEEEEENS4_6LayoutINS5_IJSD_SD_SD_EEENS5_IJNSA_ILi0EEESV_SV_EEEEENS5_IJNS4_10UnderscoreESY_SY_EEEEENS4_28SM100_TMA_2SM_LOAD_MULTICASTENS4_14ComposedLayoutINS4_7SwizzleILi3ELi4ELi3EEENS4_18smem_ptr_flag_bitsILi16EEENST_INS5_IJNSA_ILi8EEENSA_ILi64EEEEEENS5_IJS18_SD_EEEEEEEvNS4_8identityENS4_18SM100_TMA_2SM_LOADES1C_vS1D_EENS_8epilogue10collective18CollectiveEpilogueINS1G_23Sm100TmaWarpSpecializedILi4ELi2ELi64ELb1ELb0EEEJNS5_IJSH_SG_SH_EEENS5_IJNST_ISH_SD_EENST_IS18_SD_EEEEESJ_SK_SJ_SK_NS1G_6fusion15FusionCallbacksIS1K_NS1P_17LinearCombinationISJ_fSJ_fLNS_15FloatRoundStyleE2EEES1L_S1O_JEEENS4_5SM1004TMEM4LOAD26SM100_TMEM_LOAD_32dp32b64xENS4_13SM90_TMA_LOADES1C_NS4_39AutoVectorizingCopyWithAssumedAlignmentILi128EEENS4_14SM90_TMA_STOREES1C_S21_S21_EEEvvEEEEvNT_6ParamsE --------------------------
	.section	.nv.info._ZN7cutlass13device_kernelINS_4gemm6kernel13GemmUniversalIN4cute5tupleIJiiiiEEENS1_10collective13CollectiveMmaINS1_35MainloopSm100TmaUmmaWarpSpecializedILi2ELi2ELi2ENS5_IJNS4_1CILi2EEENSA_ILi4EEENSA_ILi1EEEEEEEENS5_IJNSA_ILi256EEESG_NSA_ILi128EEEEEENS_6half_tENS5_IJlSD_lEEESJ_SK_NS4_8TiledMMAINS4_8MMA_AtomIJNS4_26SM100_MMA_F16BF16_2x1SM_SSISJ_SJ_fLi256ELi256ELNS4_4UMMA5MajorE0ELSP_0ELNSO_7ScaleInE0ELSQ_0EEEEEENS4_6LayoutINS5_IJSD_SD_SD_EEENS5_IJNSA_ILi0EEESV_SV_EEEEENS5_IJNS4_10UnderscoreESY_SY_EEEEENS4_28SM100_TMA_2SM_LOAD_MULTICASTENS4_14ComposedLayoutINS4_7SwizzleILi3ELi4ELi3EEENS4_18smem_ptr_flag_bitsILi16EEENST_INS5_IJNSA_ILi8EEENSA_ILi64EEEEEENS5_IJS18_SD_EEEEEEEvNS4_8identityENS4_18SM100_TMA_2SM_LOADES1C_vS1D_EENS_8epilogue10collective18CollectiveEpilogueINS1G_23Sm100TmaWarpSpecializedILi4ELi2ELi64ELb1ELb0EEEJNS5_IJSH_SG_SH_EEENS5_IJNST_ISH_SD_EENST_IS18_SD_EEEEESJ_SK_SJ_SK_NS1G_6fusion15FusionCallbacksIS1K_NS1P_17LinearCombinationISJ_fSJ_fLNS_15FloatRoundStyleE2EEES1L_S1O_JEEENS4_5SM1004TMEM4LOAD26SM100_TMEM_LOAD_32dp32b64xENS4_13SM90_TMA_LOADES1C_NS4_39AutoVectorizingCopyWithAssumedAlignmentILi128EEENS4_14SM90_TMA_STOREES1C_S21_S21_EEEvvEEEEvNT_6ParamsE,"",@"SHT_CUDA_INFO"
	.sectionflags	@""
	.align	4


	//----- nvinfo : EIATTR_CUDA_API_VERSION
	.align		4
        /*0000*/ 	.byte	0x04, 0x37
        /*0002*/ 	.short	(.L_31 - .L_30)
.L_30:
        /*0004*/ 	.word	0x00000082


	//----- nvinfo : EIATTR_KPARAM_INFO
	.align		4
.L_31:
        /*0008*/ 	.byte	0x04, 0x17
        /*000a*/ 	.short	(.L_33 - .L_32)
.L_32:
        /*000c*/ 	.word	0x00000000
        /*0010*/ 	.short	0x0000
        /*0012*/ 	.short	0x0000
        /*0014*/ 	.byte	0x00, 0xf0, 0x01, 0x20


	//----- nvinfo : EIATTR_AT_ENTRY_FRAGMENTS
	.align		4
.L_33:
        /*0018*/ 	.byte	0x04, 0x4f
        /*001a*/ 	.short	(.L_35 - .L_34)


	//   ....[0]....
.L_34:
        /*001c*/ 	.word	0x00000007


	//----- nvinfo : EIATTR_RESERVED_SMEM_USED
	.align		4
.L_35:
        /*0020*/ 	.byte	0x01, 0x41
	.zero		2


	//----- nvinfo : EIATTR_SPARSE_MMA_MASK
	.align		4
        /*0024*/ 	.byte	0x03, 0x50
        /*0026*/ 	.short	0x0000


	//----- nvinfo : EIATTR_TCGEN05_2CTA_USED
	.align		4
        /*0028*/ 	.byte	0x01, 0x52
	.zero		2


	//----- nvinfo : EIATTR_MAXREG_COUNT
	.align		4
        /*002c*/ 	.byte	0x03, 0x1b
        /*002e*/ 	.short	0x00ff


	//----- nvinfo : EIATTR_NUM_BARRIERS
	.align		4
        /*0030*/ 	.byte	0x02, 0x4c
        /*0032*/ 	.byte	0x07
	.zero		1


	//----- nvinfo : EIATTR_EXTERNS
	.align		4
        /*0034*/ 	.byte	0x04, 0x0f
        /*0036*/ 	.short	(.L_37 - .L_36)


	//   ....[0]....
	.align		4
.L_36:
        /*0038*/ 	.word	index@(__assertfail)


	//----- nvinfo : EIATTR_MERCURY_ISA_VERSION
	.align		4
.L_37:
        /*003c*/ 	.byte	0x03, 0x5f
        /*003e*/ 	.short	0x0101


	//----- nvinfo : EIATTR_INT_WARP_WIDE_INSTR_OFFSETS
	.align		4
        /*0040*/ 	.byte	0x04, 0x31
        /*0042*/ 	.short	(.L_39 - .L_38)


	//   ....[0]....
.L_38:
        /*0044*/ 	.word	0x00000ce0


	//   ....[1]....
        /*0048*/ 	.word	0x00000d80


	//   ....[2]....
        /*004c*/ 	.word	0x00004450


	//   ....[3]....
        /*0050*/ 	.word	0x00004470


	//   ....[4]....
        /*0054*/ 	.word	0x000044a0


	//   ....[5]....
        /*0058*/ 	.word	0x00004fe0


	//   ....[6]....
        /*005c*/ 	.word	0x00005050


	//   ....[7]....
        /*0060*/ 	.word	0x00005130


	//   ....[8]....
        /*0064*/ 	.word	0x000051b0


	//   ....[9]....
        /*0068*/ 	.word	0x000052b0


	//   ....[10]....
        /*006c*/ 	.word	0x00005330


	//   ....[11]....
        /*0070*/ 	.word	0x00005420


	//   ....[12]....
        /*0074*/ 	.word	0x000054d0


	//----- nvinfo : EIATTR_COOP_GROUP_MASK_REGIDS
	.align		4
.L_39:
        /*0078*/ 	.byte	0x04, 0x29
        /*007a*/ 	.short	(.L_41 - .L_40)


	//   ....[0]....
.L_40:
        /*007c*/ 	.word	0xffffffff


	//   ....[1]....
        /*0080*/ 	.word	0xffffffff


	//   ....[2]....
        /*0084*/ 	.word	0xffffffff


	//   ....[3]....
        /*0088*/ 	.word	0xffffffff


	//   ....[4]....
        /*008c*/ 	.word	0xffffffff


	//   ....[5]....
        /*0090*/ 	.word	0xffffffff


	//   ....[6]....
        /*0094*/ 	.word	0xffffffff


	//   ....[7]....
        /*0098*/ 	.word	0xffffffff


	//   ....[8]....
        /*009c*/ 	.word	0xffffffff


	//   ....[9]....
        /*00a0*/ 	.word	0xffffffff


	//   ....[10]....
        /*00a4*/ 	.word	0xffffffff


	//   ....[11]....
        /*00a8*/ 	.word	0xffffffff


	//   ....[12]....
        /*00ac*/ 	.word	0xffffffff


	//   ....[13]....
        /*00b0*/ 	.word	0xffffffff


	//----- nvinfo : EIATTR_COOP_GROUP_INSTR_OFFSETS
	.align		4
.L_41:
        /*00b4*/ 	.byte	0x04, 0x28
        /*00b6*/ 	.short	(.L_43 - .L_42)


	//   ....[0]....
.L_42:
        /*00b8*/ 	.word	0x000000b0


	//   ....[1]....
        /*00bc*/ 	.word	0x00000510


	//   ....[2]....
        /*00c0*/ 	.word	0x00000690


	//   ....[3]....
        /*00c4*/ 	.word	0x00000820


	//   ....[4]....
        /*00c8*/ 	.word	0x00000910


	//   ....[5]....
        /*00cc*/ 	.word	0x00000a70


	//   ....[6]....
        /*00d0*/ 	.word	0x00000bc0


	//   ....[7]....
        /*00d4*/ 	.word	0x00000e00


	//   ....[8]....
        /*00d8*/ 	.word	0x00002400


	//   ....[9]....
        /*00dc*/ 	.word	0x00003190


	//   ....[10]....
        /*00e0*/ 	.word	0x00003660


	//   ....[11]....
        /*00e4*/ 	.word	0x00003690


	//   ....[12]....
        /*00e8*/ 	.word	0x00004350


	//   ....[13]....
        /*00ec*/ 	.word	0x00004560


	//----- nvinfo : EIATTR_VRC_CTA_INIT_COUNT
	.align		4
.L_43:
        /*00f0*/ 	.byte	0x02, 0x4a
        /*00f2*/ 	.byte	0x80
	.zero		1


	//----- nvinfo : EIATTR_SYSCALL_OFFSETS
	.align		4
        /*00f4*/ 	.byte	0x04, 0x46
        /*00f6*/ 	.short	(.L_45 - .L_44)


	//   ....[0]....
.L_44:
        /*00f8*/ 	.word	0x00006140


	//   ....[1]....
        /*00fc*/ 	.word	0x00006230


	//   ....[2]....
        /*0100*/ 	.word	0x00006b90


	//   ....[3]....
        /*0104*/ 	.word	0x00008050


	//   ....[4]....
        /*0108*/ 	.word	0x00009480


	//   ....[5]....
        /*010c*/ 	.word	0x0000a8a0


	//----- nvinfo : EIATTR_MBARRIER_INSTR_OFFSETS
	.align		4
.L_45:
        /*0110*/ 	.byte	0x04, 0x39
        /*0112*/ 	.short	(.L_47 - .L_46)


	//   ....[0]....
.L_46:
        /*0114*/ 	.word	0x00000640
        /*0118*/ 	.word	0x000000ff
        /*011c*/ 	.word	0x00000000
        /*0120*/ 	.short	0x0100
        /*0122*/ 	.byte	0x04
	.zero		1


	//   ....[1]....
        /*0124*/ 	.word	0x00000650
        /*0128*/ 	.word	0x000000ff
        /*012c*/ 	.word	0x00000010
        /*0130*/ 	.short	0x0100
        /*0132*/ 	.byte	0x04
	.zero		1


	//   ....[2]....
        /*0134*/ 	.word	0x00000660
        /*0138*/ 	.word	0x000000ff
        /*013c*/ 	.word	0x00000008
        /*0140*/ 	.short	0x0100
        /*0142*/ 	.byte	0x04
	.zero		1


	//   ....[3]....
        /*0144*/ 	.word	0x00000670
        /*0148*/ 	.word	0x000000ff
        /*014c*/ 	.word	0x00000018
        /*0150*/ 	.short	0x0100
        /*0152*/ 	.byte	0x04
	.zero		1


	//   ....[4]....
        /*0154*/ 	.word	0x00000790
        /*0158*/ 	.word	0x000000ff
        /*015c*/ 	.word	0x00000020
        /*0160*/ 	.short	0x0100
        /*0162*/ 	.byte	0x04
	.zero		1


	//   ....[5]....
        /*0164*/ 	.word	0x000007a0
        /*0168*/ 	.word	0x000000ff
        /*016c*/ 	.word	0x00000040
        /*0170*/ 	.short	0x0100
        /*0172*/ 	.byte	0x04
	.zero		1


	//   ....[6]....
        /*0174*/ 	.word	0x000007b0
        /*0178*/ 	.word	0x000000ff
        /*017c*/ 	.word	0x00000028
        /*0180*/ 	.short	0x0100
        /*0182*/ 	.byte	0x04
	.zero		1


	//   ....[7]....
        /*0184*/ 	.word	0x000007c0
        /*0188*/ 	.word	0x000000ff
        /*018c*/ 	.word	0x00000048
        /*0190*/ 	.short	0x0100
        /*0192*/ 	.byte	0x04
	.zero		1


	//   ....[8]....
        /*0194*/ 	.word	0x000007d0
        /*0198*/ 	.word	0x000000ff
        /*019c*/ 	.word	0x00000030
        /*01a0*/ 	.short	0x0100
        /*01a2*/ 	.byte	0x04
	.zero		1


	//   ....[9]....
        /*01a4*/ 	.word	0x000007e0
        /*01a8*/ 	.word	0x000000ff
        /*01ac*/ 	.word	0x00000050
        /*01b0*/ 	.short	0x0100
        /*01b2*/ 	.byte	0x04
	.zero		1


	//   ....[10]....
        /*01b4*/ 	.word	0x000007f0
        /*01b8*/ 	.word	0x000000ff
        /*01bc*/ 	.word	0x00000038
        /*01c0*/ 	.short	0x0100
        /*01c2*/ 	.byte	0x04
	.zero		1


	//   ....[11]....
        /*01c4*/ 	.word	0x00000800
        /*01c8*/ 	.word	0x000000ff
        /*01cc*/ 	.word	0x00000058
        /*01d0*/ 	.short	0x0100
        /*01d2*/ 	.byte	0x04
	.zero		1


	//   ....[12]....
        /*01d4*/ 	.word	0x000008e0
        /*01d8*/ 	.word	0x000000ff
        /*01dc*/ 	.word	0x00000060
        /*01e0*/ 	.short	0x0100
        /*01e2*/ 	.byte	0x06
	.zero		1


	//   ....[13]....
        /*01e4*/ 	.word	0x000008f0
        /*01e8*/ 	.word	0x000000ff
        /*01ec*/ 	.word	0x00000068
        /*01f0*/ 	.short	0x0100
        /*01f2*/ 	.byte	0x06
	.zero		1


	//   ....[14]....
        /*01f4*/ 	.word	0x00000a20
        /*01f8*/ 	.word	0x000000ff
        /*01fc*/ 	.word	0x00000070
        /*0200*/ 	.short	0x0100
        /*0202*/ 	.byte	0x06
	.zero		1


	//   ....[15]....
        /*0204*/ 	.word	0x00000a30
        /*0208*/ 	.word	0x000000ff
        /*020c*/ 	.word	0x00000080
        /*0210*/ 	.short	0x0100
        /*0212*/ 	.byte	0x06
	.zero		1


	//   ....[16]....
        /*0214*/ 	.word	0x00000a40
        /*0218*/ 	.word	0x000000ff
        /*021c*/ 	.word	0x00000078
        /*0220*/ 	.short	0x0100
        /*0222*/ 	.byte	0x06
	.zero		1


	//   ....[17]....
        /*0224*/ 	.word	0x00000a50
        /*0228*/ 	.word	0x000000ff
        /*022c*/ 	.word	0x00000088
        /*0230*/ 	.short	0x0100
        /*0232*/ 	.byte	0x06
	.zero		1


	//   ....[18]....
        /*0234*/ 	.word	0x00000b70
        /*0238*/ 	.word	0x000000ff
        /*023c*/ 	.word	0x00000090
        /*0240*/ 	.short	0x0100
        /*0242*/ 	.byte	0x04
	.zero		1


	//   ....[19]....
        /*0244*/ 	.word	0x00000b80
        /*0248*/ 	.word	0x000000ff
        /*024c*/ 	.word	0x000000a0
        /*0250*/ 	.short	0x0100
        /*0252*/ 	.byte	0x04
	.zero		1


	//   ....[20]....
        /*0254*/ 	.word	0x00000b90
        /*0258*/ 	.word	0x000000ff
        /*025c*/ 	.word	0x00000098
        /*0260*/ 	.short	0x0100
        /*0262*/ 	.byte	0x04
	.zero		1


	//   ....[21]....
        /*0264*/ 	.word	0x00000ba0
        /*0268*/ 	.word	0x000000ff
        /*026c*/ 	.word	0x000000a8
        /*0270*/ 	.short	0x0100
        /*0272*/ 	.byte	0x04
	.zero		1


	//   ....[22]....
        /*0274*/ 	.word	0x00000c90
        /*0278*/ 	.word	0x000000ff
        /*027c*/ 	.word	0x000000b0
        /*0280*/ 	.short	0x0100
        /*0282*/ 	.byte	0x04
	.zero		1


	//   ....[23]....
        /*0284*/ 	.word	0x00000ca0
        /*0288*/ 	.word	0x000000ff
        /*028c*/ 	.word	0x000000c0
        /*0290*/ 	.short	0x0100
        /*0292*/ 	.byte	0x04
	.zero		1


	//   ....[24]....
        /*0294*/ 	.word	0x00000cb0
        /*0298*/ 	.word	0x000000ff
        /*029c*/ 	.word	0x000000b8
        /*02a0*/ 	.short	0x0100
        /*02a2*/ 	.byte	0x04
	.zero		1


	//   ....[25]....
        /*02a4*/ 	.word	0x00000cc0
        /*02a8*/ 	.word	0x000000ff
        /*02ac*/ 	.word	0x000000c8
        /*02b0*/ 	.short	0x0100
        /*02b2*/ 	.byte	0x04
	.zero		1


	//   ....[26]....
        /*02b4*/ 	.word	0x00000dc0
        /*02b8*/ 	.word	0x000000ff
        /*02bc*/ 	.word	0x000000d0
        /*02c0*/ 	.short	0x0100
        /*02c2*/ 	.byte	0x06
	.zero		1


	//   ....[27]....
        /*02c4*/ 	.word	0x000019e0
        /*02c8*/ 	.word	0x00000003
        /*02cc*/ 	.word	0x000000c0
        /*02d0*/ 	.short	0x010a
        /*02d2*/ 	.byte	0xff
	.zero		1


	//   ....[28]....
        /*02d4*/ 	.word	0x00001a10
        /*02d8*/ 	.word	0x00000003
        /*02dc*/ 	.word	0x000000b0
        /*02e0*/ 	.short	0x0101
        /*02e2*/ 	.byte	0xff
	.zero		1


	//   ....[29]....
        /*02e4*/ 	.word	0x00001ad0
        /*02e8*/ 	.word	0x000000ff
        /*02ec*/ 	.word	0x00000010
        /*02f0*/ 	.short	0x010a
        /*02f2*/ 	.byte	0x04
	.zero		1


	//   ....[30]....
        /*02f4*/ 	.word	0x00001ba0
        /*02f8*/ 	.word	0x000000ff
        /*02fc*/ 	.word	0x00000010
        /*0300*/ 	.short	0x010a
        /*0302*/ 	.byte	0x05
	.zero		1


	//   ....[31]....
        /*0304*/ 	.word	0x00001d00
        /*0308*/ 	.word	0x000000ff
        /*030c*/ 	.word	0x00000010
        /*0310*/ 	.short	0x010a
        /*0312*/ 	.byte	0x04
	.zero		1


	//   ....[32]....
        /*0314*/ 	.word	0x00001f90
        /*0318*/ 	.word	0x000000ff
        /*031c*/ 	.word	0x00000068
        /*0320*/ 	.short	0x0101
        /*0322*/ 	.byte	0x15
	.zero		1


	//   ....[33]....
        /*0324*/ 	.word	0x00001fb0
        /*0328*/ 	.word	0x000000ff
        /*032c*/ 	.word	0x00000010
        /*0330*/ 	.short	0x010a
        /*0332*/ 	.byte	0x04
	.zero		1


	//   ....[34]....
        /*0334*/ 	.word	0x00002030
        /*0338*/ 	.word	0x000000ff
        /*033c*/ 	.word	0x00000010
        /*0340*/ 	.short	0x010a
        /*0342*/ 	.byte	0x06
	.zero		1


	//   ....[35]....
        /*0344*/ 	.word	0x00002170
        /*0348*/ 	.word	0x000000ff
        /*034c*/ 	.word	0x00000010
        /*0350*/ 	.short	0x010a
        /*0352*/ 	.byte	0x04
	.zero		1


	//   ....[36]....
        /*0354*/ 	.word	0x00002430
        /*0358*/ 	.word	0x00000003
        /*035c*/ 	.word	0x00000070
        /*0360*/ 	.short	0x010a
        /*0362*/ 	.byte	0xff
	.zero		1


	//   ....[37]....
        /*0364*/ 	.word	0x00002580
        /*0368*/ 	.word	0x00000000
        /*036c*/ 	.word	0x00000000
        /*0370*/ 	.short	0x0101
        /*0372*/ 	.byte	0xff
	.zero		1


	//   ....[38]....
        /*0374*/ 	.word	0x00002b30
        /*0378*/ 	.word	0x000000ff
        /*037c*/ 	.word	0x00000000
        /*0380*/ 	.short	0x010a
        /*0382*/ 	.byte	0x04
	.zero		1


	//   ....[39]....
        /*0384*/ 	.word	0x00002bd0
        /*0388*/ 	.word	0x00000000
        /*038c*/ 	.word	0x00000000
        /*0390*/ 	.short	0x010a
        /*0392*/ 	.byte	0xff
	.zero		1


	//   ....[40]....
        /*0394*/ 	.word	0x00002cf0
        /*0398*/ 	.word	0x00000002
        /*039c*/ 	.word	0x000000b0
        /*03a0*/ 	.short	0x010a
        /*03a2*/ 	.byte	0xff
	.zero		1


	//   ....[41]....
        /*03a4*/ 	.word	0x00002d50
        /*03a8*/ 	.word	0x00000004
        /*03ac*/ 	.word	0x00000000
        /*03b0*/ 	.short	0x0101
        /*03b2*/ 	.byte	0xff
	.zero		1


	//   ....[42]....
        /*03b4*/ 	.word	0x00002d70
        /*03b8*/ 	.word	0x000000ff
        /*03bc*/ 	.word	0x00000080
        /*03c0*/ 	.short	0x010a
        /*03c2*/ 	.byte	0x04
	.zero		1


	//   ....[43]....
        /*03c4*/ 	.word	0x00002e90
        /*03c8*/ 	.word	0x00000002
        /*03cc*/ 	.word	0x00000070
        /*03d0*/ 	.short	0x010a
        /*03d2*/ 	.byte	0xff
	.zero		1


	//   ....[44]....
        /*03d4*/ 	.word	0x00002fa0
        /*03d8*/ 	.word	0x00000002
        /*03dc*/ 	.word	0x00000000
        /*03e0*/ 	.short	0x0101
        /*03e2*/ 	.byte	0xff
	.zero		1


	//   ....[45]....
        /*03e4*/ 	.word	0x00003030
        /*03e8*/ 	.word	0x000000ff
        /*03ec*/ 	.word	0x00000080
        /*03f0*/ 	.short	0x0106
        /*03f2*/ 	.byte	0x04
	.zero		1


	//   ....[46]....
        /*03f4*/ 	.word	0x00003050
        /*03f8*/ 	.word	0x000000ff
        /*03fc*/ 	.word	0x00000080
        /*0400*/ 	.short	0x010a
        /*0402*/ 	.byte	0x04
	.zero		1


	//   ....[47]....
        /*0404*/ 	.word	0x000030e0
        /*0408*/ 	.word	0x000000ff
        /*040c*/ 	.word	0x00000080
        /*0410*/ 	.short	0x0106
        /*0412*/ 	.byte	0x07
	.zero		1


	//   ....[48]....
        /*0414*/ 	.word	0x00003120
        /*0418*/ 	.word	0x00000000
        /*041c*/ 	.word	0x00000080
        /*0420*/ 	.short	0x010a
        /*0422*/ 	.byte	0xff
	.zero		1


	//   ....[49]....
        /*0424*/ 	.word	0x00003360
        /*0428*/ 	.word	0x000000ff
        /*042c*/ 	.word	0x00000008
        /*0430*/ 	.short	0x010a
        /*0432*/ 	.byte	0x05
	.zero		1


	//   ....[50]....
        /*0434*/ 	.word	0x00003380
        /*0438*/ 	.word	0x000000ff
        /*043c*/ 	.word	0x00000008
        /*0440*/ 	.short	0x010a
        /*0442*/ 	.byte	0x05
	.zero		1


	//   ....[51]....
        /*0444*/ 	.word	0x00003510
        /*0448*/ 	.word	0x000000ff
        /*044c*/ 	.word	0x00000008
        /*0450*/ 	.short	0x010a
        /*0452*/ 	.byte	0x05
	.zero		1


	//   ....[52]....
        /*0454*/ 	.word	0x00003530
        /*0458*/ 	.word	0x000000ff
        /*045c*/ 	.word	0x00000008
        /*0460*/ 	.short	0x010a
        /*0462*/ 	.byte	0x05
	.zero		1


	//   ....[53]....
        /*0464*/ 	.word	0x000035f0
        /*0468*/ 	.word	0x000000ff
        /*046c*/ 	.word	0x00000000
        /*0470*/ 	.short	0x0101
        /*0472*/ 	.byte	0x04
	.zero		1


	//   ....[54]....
        /*0474*/ 	.word	0x000039b0
        /*0478*/ 	.word	0x00000000
        /*047c*/ 	.word	0x00000070
        /*0480*/ 	.short	0x010a
        /*0482*/ 	.byte	0xff
	.zero		1


	//   ....[55]....
        /*0484*/ 	.word	0x00003a70
        /*0488*/ 	.word	0x00000000
        /*048c*/ 	.word	0x00000000
        /*0490*/ 	.short	0x0101
        /*0492*/ 	.byte	0xff
	.zero		1


	//   ....[56]....
        /*0494*/ 	.word	0x00003b30
        /*0498*/ 	.word	0x000000ff
        /*049c*/ 	.word	0x00000000
        /*04a0*/ 	.short	0x010a
        /*04a2*/ 	.byte	0x04
	.zero		1


	//   ....[57]....
        /*04a4*/ 	.word	0x00003b40
        /*04a8*/ 	.word	0x000000ff
        /*04ac*/ 	.word	0x000000a0
        /*04b0*/ 	.short	0x010a
        /*04b2*/ 	.byte	0x2e
	.zero		1


	//   ....[58]....
        /*04b4*/ 	.word	0x00003bf0
        /*04b8*/ 	.word	0x000000ff
        /*04bc*/ 	.word	0x00000000
        /*04c0*/ 	.short	0x010a
        /*04c2*/ 	.byte	0x07
	.zero		1


	//   ....[59]....
        /*04c4*/ 	.word	0x00003d20
        /*04c8*/ 	.word	0x000000ff
        /*04cc*/ 	.word	0x00000000
        /*04d0*/ 	.short	0x010a
        /*04d2*/ 	.byte	0x04
	.zero		1


	//   ....[60]....
        /*04d4*/ 	.word	0x00004160
        /*04d8*/ 	.word	0x000000ff
        /*04dc*/ 	.word	0x00000000
        /*04e0*/ 	.short	0x010a
        /*04e2*/ 	.byte	0x04
	.zero		1


	//   ....[61]....
        /*04e4*/ 	.word	0x00004200
        /*04e8*/ 	.word	0x00000000
        /*04ec*/ 	.word	0x00000000
        /*04f0*/ 	.short	0x010a
        /*04f2*/ 	.byte	0xff
	.zero		1


	//   ....[62]....
        /*04f4*/ 	.word	0x00004240
        /*04f8*/ 	.word	0x00000000
        /*04fc*/ 	.word	0x00000000
        /*0500*/ 	.short	0x010a
        /*0502*/ 	.byte	0xff
	.zero		1


	//   ....[63]....
        /*0504*/ 	.word	0x000042b0
        /*0508*/ 	.word	0x000000ff
        /*050c*/ 	.word	0x00000000
        /*0510*/ 	.short	0x0101
        /*0512*/ 	.byte	0x04
	.zero		1


	//   ....[64]....
        /*0514*/ 	.word	0x000042f0
        /*0518*/ 	.word	0x000000ff
        /*051c*/ 	.word	0x000000d0
        /*0520*/ 	.short	0x010a
        /*0522*/ 	.byte	0x29
	.zero		1


	//   ....[65]....
        /*0524*/ 	.word	0x00004340
        /*0528*/ 	.word	0x000000ff
        /*052c*/ 	.word	0x00000000
        /*0530*/ 	.short	0x0101
        /*0532*/ 	.byte	0x04
	.zero		1


	//   ....[66]....
        /*0534*/ 	.word	0x000047e0
        /*0538*/ 	.word	0x0000000c
        /*053c*/ 	.word	0x00000070
        /*0540*/ 	.short	0x010a
        /*0542*/ 	.byte	0xff
	.zero		1


	//   ....[67]....
        /*0544*/ 	.word	0x00004950
        /*0548*/ 	.word	0x00000000
        /*054c*/ 	.word	0x00000000
        /*0550*/ 	.short	0x0101
        /*0552*/ 	.byte	0xff
	.zero		1


	//   ....[68]....
        /*0554*/ 	.word	0x00004de0
        /*0558*/ 	.word	0x000000ff
        /*055c*/ 	.word	0x00000068
        /*0560*/ 	.short	0x010a
        /*0562*/ 	.byte	0x15
	.zero		1


	//   ....[69]....
        /*0564*/ 	.word	0x00004f60
        /*0568*/ 	.word	0x000000ff
        /*056c*/ 	.word	0x00000040
        /*0570*/ 	.short	0x010a
        /*0572*/ 	.byte	0x15
	.zero		1


	//   ....[70]....
        /*0574*/ 	.word	0x000050e0
        /*0578*/ 	.word	0x000000ff
        /*057c*/ 	.word	0x00000020
        /*0580*/ 	.short	0x010b
        /*0582*/ 	.byte	0x15
	.zero		1


	//   ....[71]....
        /*0584*/ 	.word	0x000050f0
        /*0588*/ 	.word	0x000000ff
        /*058c*/ 	.word	0x00000000
        /*0590*/ 	.short	0x0101
        /*0592*/ 	.byte	0x06
	.zero		1


	//   ....[72]....
        /*0594*/ 	.word	0x00005100
        /*0598*/ 	.word	0x000000ff
        /*059c*/ 	.word	0x00000048
        /*05a0*/ 	.short	0x010a
        /*05a2*/ 	.byte	0x15
	.zero		1


	//   ....[73]....
        /*05a4*/ 	.word	0x00005260
        /*05a8*/ 	.word	0x000000ff
        /*05ac*/ 	.word	0x00000028
        /*05b0*/ 	.short	0x010b
        /*05b2*/ 	.byte	0x15
	.zero		1


	//   ....[74]....
        /*05b4*/ 	.word	0x00005270
        /*05b8*/ 	.word	0x000000ff
        /*05bc*/ 	.word	0x00000000
        /*05c0*/ 	.short	0x0101
        /*05c2*/ 	.byte	0x06
	.zero		1


	//   ....[75]....
        /*05c4*/ 	.word	0x00005280
        /*05c8*/ 	.word	0x000000ff
        /*05cc*/ 	.word	0x00000050
        /*05d0*/ 	.short	0x010a
        /*05d2*/ 	.byte	0x15
	.zero		1


	//   ....[76]....
        /*05d4*/ 	.word	0x000053d0
        /*05d8*/ 	.word	0x000000ff
        /*05dc*/ 	.word	0x00000030
        /*05e0*/ 	.short	0x010b
        /*05e2*/ 	.byte	0x15
	.zero		1


	//   ....[77]....
        /*05e4*/ 	.word	0x000053e0
        /*05e8*/ 	.word	0x000000ff
        /*05ec*/ 	.word	0x00000000
        /*05f0*/ 	.short	0x0101
        /*05f2*/ 	.byte	0x06
	.zero		1


	//   ....[78]....
        /*05f4*/ 	.word	0x000053f0
        /*05f8*/ 	.word	0x000000ff
        /*05fc*/ 	.word	0x00000058
        /*0600*/ 	.short	0x010a
        /*0602*/ 	.byte	0x15
	.zero		1


	//   ....[79]....
        /*0604*/ 	.word	0x000055e0
        /*0608*/ 	.word	0x000000ff
        /*060c*/ 	.word	0x00000038
        /*0610*/ 	.short	0x010b
        /*0612*/ 	.byte	0x15
	.zero		1


	//   ....[80]....
        /*0614*/ 	.word	0x000055f0
        /*0618*/ 	.word	0x000000ff
        /*061c*/ 	.word	0x00000000
        /*0620*/ 	.short	0x0101
        /*0622*/ 	.byte	0x25
	.zero		1


	//   ....[81]....
        /*0624*/ 	.word	0x00005620
        /*0628*/ 	.word	0x000000ff
        /*062c*/ 	.word	0x00000040
        /*0630*/ 	.short	0x010a
        /*0632*/ 	.byte	0x15
	.zero		1


	//   ....[82]....
        /*0634*/ 	.word	0x00005640
        /*0638*/ 	.word	0x000000ff
        /*063c*/ 	.word	0x00000048
        /*0640*/ 	.short	0x010a
        /*0642*/ 	.byte	0x15
	.zero		1


	//   ....[83]....
        /*0644*/ 	.word	0x00005660
        /*0648*/ 	.word	0x000000ff
        /*064c*/ 	.word	0x00000050
        /*0650*/ 	.short	0x010a
        /*0652*/ 	.byte	0x15
	.zero		1


	//   ....[84]....
        /*0654*/ 	.word	0x000056a0
        /*0658*/ 	.word	0x00000000
        /*065c*/ 	.word	0x00000058
        /*0660*/ 	.short	0x010a
        /*0662*/ 	.byte	0xff
	.zero		1


	//   ....[85]....
        /*0664*/ 	.word	0x000059d0
        /*0668*/ 	.word	0x00000003
        /*066c*/ 	.word	0x00000070
        /*0670*/ 	.short	0x010a
        /*0672*/ 	.byte	0xff
	.zero		1


	//   ....[86]....
        /*0674*/ 	.word	0x00005b50
        /*0678*/ 	.word	0x00000000
        /*067c*/ 	.word	0x00000000
        /*0680*/ 	.short	0x0101
        /*0682*/ 	.byte	0xff
	.zero		1


	//   ....[87]....
        /*0684*/ 	.word	0x000066d0
        /*0688*/ 	.word	0x000000ff
        /*068c*/ 	.word	0x00000020
        /*0690*/ 	.short	0x010a
        /*0692*/ 	.byte	0x2c
	.zero		1


	//   ....[88]....
        /*0694*/ 	.word	0x00006770
        /*0698*/ 	.word	0x000000a7
        /*069c*/ 	.word	0x00000090
        /*06a0*/ 	.short	0x010a
        /*06a2*/ 	.byte	0xff
	.zero		1


	//   ....[89]....
        /*06a4*/ 	.word	0x000068a0
        /*06a8*/ 	.word	0x000000ff
        /*06ac*/ 	.word	0x00000020
        /*06b0*/ 	.short	0x010a
        /*06b2*/ 	.byte	0x2c
	.zero		1


	//   ....[90]....
        /*06b4*/ 	.word	0x00006a70
        /*06b8*/ 	.word	0x000000a7
        /*06bc*/ 	.word	0x00000090
        /*06c0*/ 	.short	0x010a
        /*06c2*/ 	.byte	0xff
	.zero		1


	//   ....[91]....
        /*06c4*/ 	.word	0x00007cf0
        /*06c8*/ 	.word	0x00000000
        /*06cc*/ 	.word	0x00000000
        /*06d0*/ 	.short	0x0101
        /*06d2*/ 	.byte	0xff
	.zero		1


	//   ....[92]....
        /*06d4*/ 	.word	0x00007d00
        /*06d8*/ 	.word	0x00000003
        /*06dc*/ 	.word	0x00000020
        /*06e0*/ 	.short	0x010a
        /*06e2*/ 	.byte	0xff
	.zero		1


	//   ....[93]....
        /*06e4*/ 	.word	0x00007de0
        /*06e8*/ 	.word	0x00000003
        /*06ec*/ 	.word	0x00000020
        /*06f0*/ 	.short	0x010a
        /*06f2*/ 	.byte	0xff
	.zero		1


	//   ....[94]....
        /*06f4*/ 	.word	0x00009120
        /*06f8*/ 	.word	0x0000004d
        /*06fc*/ 	.word	0x00000000
        /*0700*/ 	.short	0x0101
        /*0702*/ 	.byte	0xff
	.zero		1


	//   ....[95]....
        /*0704*/ 	.word	0x00009140
        /*0708*/ 	.word	0x00000000
        /*070c*/ 	.word	0x00000020
        /*0710*/ 	.short	0x010a
        /*0712*/ 	.byte	0xff
	.zero		1


	//   ....[96]....
        /*0714*/ 	.word	0x00009210
        /*0718*/ 	.word	0x00000000
        /*071c*/ 	.word	0x00000020
        /*0720*/ 	.short	0x010a
        /*0722*/ 	.byte	0xff
	.zero		1


	//   ....[97]....
        /*0724*/ 	.word	0x0000a550
        /*0728*/ 	.word	0x0000004a
        /*072c*/ 	.word	0x00000000
        /*0730*/ 	.short	0x0101
        /*0732*/ 	.byte	0xff
	.zero		1


	//   ....[98]....
        /*0734*/ 	.word	0x0000a570
        /*0738*/ 	.word	0x00000003
        /*073c*/ 	.word	0x00000020
        /*0740*/ 	.short	0x010a
        /*0742*/ 	.byte	0xff
	.zero		1


	//   ....[99]....
        /*0744*/ 	.word	0x0000a640
        /*0748*/ 	.word	0x00000003
        /*074c*/ 	.word	0x00000020
        /*0750*/ 	.short	0x010a
        /*0752*/ 	.byte	0xff
	.zero		1


	//   ....[100]....
        /*0754*/ 	.word	0x0000a990
        /*0758*/ 	.word	0x000000a7
        /*075c*/ 	.word	0x00000000
        /*0760*/ 	.short	0x0101
        /*0762*/ 	.byte	0xff
	.zero		1


	//   ....[101]....
        /*0764*/ 	.word	0x0000b9c0
        /*0768*/ 	.word	0x00000000
        /*076c*/ 	.word	0x00000000
        /*0770*/ 	.short	0x0101
        /*0772*/ 	.byte	0xff
	.zero		1


	//   ....[102]....
        /*0774*/ 	.word	0x0000bc60
        /*0778*/ 	.word	0x000000ff
        /*077c*/ 	.word	0x00000000
        /*0780*/ 	.short	0x0101
        /*0782*/ 	.byte	0x06
	.zero		1


	//   ....[103]....
        /*0784*/ 	.word	0x0000bc80
        /*0788*/ 	.word	0x00000003
        /*078c*/ 	.word	0x000000c0
        /*0790*/ 	.short	0x010a
        /*0792*/ 	.byte	0xff
	.zero		1


	//   ....[104]....
        /*0794*/ 	.word	0x0000bce0
        /*0798*/ 	.word	0x00000000
        /*079c*/ 	.word	0x00000010
        /*07a0*/ 	.short	0x010a
        /*07a2*/ 	.byte	0xff
	.zero		1


	//   ....[105]....
        /*07a4*/ 	.word	0x0000bd40
        /*07a8*/ 	.word	0x00000000
        /*07ac*/ 	.word	0x00000010
        /*07b0*/ 	.short	0x010a
        /*07b2*/ 	.byte	0xff
	.zero		1


	//   ....[106]....
        /*07b4*/ 	.word	0x0000bd90
        /*07b8*/ 	.word	0x00000003
        /*07bc*/ 	.word	0x00000070
        /*07c0*/ 	.short	0x010a
        /*07c2*/ 	.byte	0xff
	.zero		1


	//   ....[107]....
        /*07c4*/ 	.word	0x0000bdf0
        /*07c8*/ 	.word	0x00000000
        /*07cc*/ 	.word	0x00000000
        /*07d0*/ 	.short	0x010a
        /*07d2*/ 	.byte	0xff
	.zero		1


	//   ....[108]....
        /*07d4*/ 	.word	0x0000be40
        /*07d8*/ 	.word	0x00000002
        /*07dc*/ 	.word	0x000000b0
        /*07e0*/ 	.short	0x010a
        /*07e2*/ 	.byte	0xff
	.zero		1


	//   ....[109]....
        /*07e4*/ 	.word	0x0000bea0
        /*07e8*/ 	.word	0x00000002
        /*07ec*/ 	.word	0x00000080
        /*07f0*/ 	.short	0x010a
        /*07f2*/ 	.byte	0xff
	.zero		1


	//   ....[110]....
        /*07f4*/ 	.word	0x0000bef0
        /*07f8*/ 	.word	0x00000002
        /*07fc*/ 	.word	0x00000070
        /*0800*/ 	.short	0x010a
        /*0802*/ 	.byte	0xff
	.zero		1


	//   ....[111]....
        /*0804*/ 	.word	0x0000bf50
        /*0808*/ 	.word	0x00000000
        /*080c*/ 	.word	0x00000080
        /*0810*/ 	.short	0x010a
        /*0812*/ 	.byte	0xff
	.zero		1


	//   ....[112]....
        /*0814*/ 	.word	0x0000bfb0
        /*0818*/ 	.word	0x00000000
        /*081c*/ 	.word	0x00000008
        /*0820*/ 	.short	0x010a
        /*0822*/ 	.byte	0xff
	.zero		1


	//   ....[113]....
        /*0824*/ 	.word	0x0000c090
        /*0828*/ 	.word	0x00000000
        /*082c*/ 	.word	0x00000008
        /*0830*/ 	.short	0x010a
        /*0832*/ 	.byte	0xff
	.zero		1


	//   ....[114]....
        /*0834*/ 	.word	0x0000c0e0
        /*0838*/ 	.word	0x00000000
        /*083c*/ 	.word	0x00000070
        /*0840*/ 	.short	0x010a
        /*0842*/ 	.byte	0xff
	.zero		1


	//   ....[115]....
        /*0844*/ 	.word	0x0000c140
        /*0848*/ 	.word	0x00000000
        /*084c*/ 	.word	0x000000a0
        /*0850*/ 	.short	0x010a
        /*0852*/ 	.byte	0xff
	.zero		1


	//   ....[116]....
        /*0854*/ 	.word	0x0000c1a0
        /*0858*/ 	.word	0x00000000
        /*085c*/ 	.word	0x00000000
        /*0860*/ 	.short	0x010a
        /*0862*/ 	.byte	0xff
	.zero		1


	//   ....[117]....
        /*0864*/ 	.word	0x0000c200
        /*0868*/ 	.word	0x00000000
        /*086c*/ 	.word	0x00000000
        /*0870*/ 	.short	0x010a
        /*0872*/ 	.byte	0xff
	.zero		1


	//   ....[118]....
        /*0874*/ 	.word	0x0000c260
        /*0878*/ 	.word	0x00000000
        /*087c*/ 	.word	0x000000d0
        /*0880*/ 	.short	0x010a
        /*0882*/ 	.byte	0xff
	.zero		1


	//   ....[119]....
        /*0884*/ 	.word	0x0000c2b0
        /*0888*/ 	.word	0x0000000c
        /*088c*/ 	.word	0x00000070
        /*0890*/ 	.short	0x010a
        /*0892*/ 	.byte	0xff
	.zero		1


	//   ....[120]....
        /*0894*/ 	.word	0x0000c310
        /*0898*/ 	.word	0x00000000
        /*089c*/ 	.word	0x00000068
        /*08a0*/ 	.short	0x010a
        /*08a2*/ 	.byte	0xff
	.zero		1


	//   ....[121]....
        /*08a4*/ 	.word	0x0000c370
        /*08a8*/ 	.word	0x00000000
        /*08ac*/ 	.word	0x00000040
        /*08b0*/ 	.short	0x010a
        /*08b2*/ 	.byte	0xff
	.zero		1


	//   ....[122]....
        /*08b4*/ 	.word	0x0000c3d0
        /*08b8*/ 	.word	0x00000000
        /*08bc*/ 	.word	0x00000048
        /*08c0*/ 	.short	0x010a
        /*08c2*/ 	.byte	0xff
	.zero		1


	//   ....[123]....
        /*08c4*/ 	.word	0x0000c430
        /*08c8*/ 	.word	0x00000000
        /*08cc*/ 	.word	0x00000050
        /*08d0*/ 	.short	0x010a
        /*08d2*/ 	.byte	0xff
	.zero		1


	//   ....[124]....
        /*08d4*/ 	.word	0x0000c490
        /*08d8*/ 	.word	0x00000000
        /*08dc*/ 	.word	0x00000058
        /*08e0*/ 	.short	0x010a
        /*08e2*/ 	.byte	0xff
	.zero		1


	//   ....[125]....
        /*08e4*/ 	.word	0x0000c4f0
        /*08e8*/ 	.word	0x00000000
        /*08ec*/ 	.word	0x00000040
        /*08f0*/ 	.short	0x010a
        /*08f2*/ 	.byte	0xff
	.zero		1


	//   ....[126]....
        /*08f4*/ 	.word	0x0000c550
        /*08f8*/ 	.word	0x00000000
        /*08fc*/ 	.word	0x00000048
        /*0900*/ 	.short	0x010a
        /*0902*/ 	.byte	0xff
	.zero		1


	//   ....[127]....
        /*0904*/ 	.word	0x0000c5b0
        /*0908*/ 	.word	0x00000000
        /*090c*/ 	.word	0x00000050
        /*0910*/ 	.short	0x010a
        /*0912*/ 	.byte	0xff
	.zero		1


	//   ....[128]....
        /*0914*/ 	.word	0x0000c600
        /*0918*/ 	.word	0x00000003
        /*091c*/ 	.word	0x00000070
        /*0920*/ 	.short	0x010a
        /*0922*/ 	.byte	0xff
	.zero		1


	//   ....[129]....
        /*0924*/ 	.word	0x0000c660
        /*0928*/ 	.word	0x00000003
        /*092c*/ 	.word	0x00000020
        /*0930*/ 	.short	0x010a
        /*0932*/ 	.byte	0xff
	.zero		1


	//   ....[130]....
        /*0934*/ 	.word	0x0000c6b0
        /*0938*/ 	.word	0x000000a7
        /*093c*/ 	.word	0x00000090
        /*0940*/ 	.short	0x010a
        /*0942*/ 	.byte	0xff
	.zero		1


	//   ....[131]....
        /*0944*/ 	.word	0x0000c700
        /*0948*/ 	.word	0x00000003
        /*094c*/ 	.word	0x00000020
        /*0950*/ 	.short	0x010a
        /*0952*/ 	.byte	0xff
	.zero		1


	//   ....[132]....
        /*0954*/ 	.word	0x0000c750
        /*0958*/ 	.word	0x00000000
        /*095c*/ 	.word	0x00000020
        /*0960*/ 	.short	0x010a
        /*0962*/ 	.byte	0xff
	.zero		1


	//   ....[133]....
        /*0964*/ 	.word	0x0000c7a0
        /*0968*/ 	.word	0x00000003
        /*096c*/ 	.word	0x00000020
        /*0970*/ 	.short	0x010a
        /*0972*/ 	.byte	0xff
	.zero		1


	//----- nvinfo : EIATTR_NUM_MBARRIERS
	.align		4
.L_47:
        /*0974*/ 	.byte	0x03, 0x38
        /*0976*/ 	.short	0x001b


	//----- nvinfo : EIATTR_EXIT_INSTR_OFFSETS
	.align		4
        /*0978*/ 	.byte	0x04, 0x1c
        /*097a*/ 	.short	(.L_49 - .L_48)


	//   ....[0]....
.L_48:
        /*097c*/ 	.word	0x00002c00


	//   ....[1]....
        /*0980*/ 	.word	0x000030f0


	//   ....[2]....
        /*0984*/ 	.word	0x00003150


	//   ....[3]....
        /*0988*/ 	.word	0x00004570


	//   ....[4]....
        /*098c*/ 	.word	0x000056d0


	//   ....[5]....
        /*0990*/ 	.word	0x00005710


	//   ....[6]....
        /*0994*/ 	.word	0x0000bb60


	//   ....[7]....
        /*0998*/ 	.word	0x0000bbd0


	//   ....[8]....
        /*099c*/ 	.word	0x0000bc00


	//   ....[9]....
        /*09a0*/ 	.word	0x0000bc70


	//----- nvinfo : EIATTR_MAX_THREADS
	.align		4
.L_49:
        /*09a4*/ 	.byte	0x04, 0x05
        /*09a6*/ 	.short	(.L_51 - .L_50)
.L_50:
        /*09a8*/ 	.word	0x00000100
        /*09ac*/ 	.word	0x00000001
        /*09b0*/ 	.word	0x00000001


	//----- nvinfo : EIATTR_CRS_STACK_SIZE
	.align		4
.L_51:
        /*09b4*/ 	.byte	0x04, 0x1e
        /*09b6*/ 	.short	(.L_53 - .L_52)
.L_52:
        /*09b8*/ 	.word	0x00000000


	//----- nvinfo : EIATTR_CBANK_PARAM_SIZE
	.align		4
.L_53:
        /*09bc*/ 	.byte	0x03, 0x19
        /*09be*/ 	.short	0x0800


	//----- nvinfo : EIATTR_PARAM_CBANK
	.align		4
        /*09c0*/ 	.byte	0x04, 0x0a
        /*09c2*/ 	.short	(.L_55 - .L_54)
	.align		4
.L_54:
        /*09c4*/ 	.word	index@(.nv.constant0._ZN7cutlass13device_kernelINS_4gemm6kernel13GemmUniversalIN4cute5tupleIJiiiiEEENS1_10collective13CollectiveMmaINS1_35MainloopSm100TmaUmmaWarpSpecializedILi2ELi2ELi2ENS5_IJNS4_1CILi2EEENSA_ILi4EEENSA_ILi1EEEEEEEENS5_IJNSA_ILi256EEESG_NSA_ILi128EEEEEENS_6half_tENS5_IJlSD_lEEESJ_SK_NS4_8TiledMMAINS4_8MMA_AtomIJNS4_26SM100_MMA_F16BF16_2x1SM_SSISJ_SJ_fLi256ELi256ELNS4_4UMMA5MajorE0ELSP_0ELNSO_7ScaleInE0ELSQ_0EEEEEENS4_6LayoutINS5_IJSD_SD_SD_EEENS5_IJNSA_ILi0EEESV_SV_EEEEENS5_IJNS4_10UnderscoreESY_SY_EEEEENS4_28SM100_TMA_2SM_LOAD_MULTICASTENS4_14ComposedLayoutINS4_7SwizzleILi3ELi4ELi3EEENS4_18smem_ptr_flag_bitsILi16EEENST_INS5_IJNSA_ILi8EEENSA_ILi64EEEEEENS5_IJS18_SD_EEEEEEEvNS4_8identityENS4_18SM100_TMA_2SM_LOADES1C_vS1D_EENS_8epilogue10collective18CollectiveEpilogueINS1G_23Sm100TmaWarpSpecializedILi4ELi2ELi64ELb1ELb0EEEJNS5_IJSH_SG_SH_EEENS5_IJNST_ISH_SD_EENST_IS18_SD_EEEEESJ_SK_SJ_SK_NS1G_6fusion15FusionCallbacksIS1K_NS1P_17LinearCombinationISJ_fSJ_fLNS_15FloatRoundStyleE2EEES1L_S1O_JEEENS4_5SM1004TMEM4LOAD26SM100_TMEM_LOAD_32dp32b64xENS4_13SM90_TMA_LOADES1C_NS4_39AutoVectorizingCopyWithAssumedAlignmentILi128EEENS4_14SM90_TMA_STOREES1C_S21_S21_EEEvvEEEEvNT_6ParamsE)
        /*09c8*/ 	.short	0x0380
        /*09ca*/ 	.short	0x0800


	//----- nvinfo : EIATTR_SW_WAR
	.align		4
.L_55:
        /*09cc*/ 	.byte	0x04, 0x36
        /*09ce*/ 	.short	(.L_57 - .L_56)
.L_56:
        /*09d0*/ 	.word	0x00000008
.L_57:


//--------------------- .nv.callgraph             --------------------------
	.section	.nv.callgraph,"",@"SHT_CUDA_CALLGRAPH"
	.align	4
	.sectionentsize	8
	.align		4
        /*0000*/ 	.word	0x00000000
	.align		4
        /*0004*/ 	.word	0xffffffff
	.align		4
        /*0008*/ 	.word	index@(_ZN7cutlass13device_kernelINS_4gemm6kernel13GemmUniversalIN4cute5tupleIJiiiiEEENS1_10collective13CollectiveMmaINS1_35MainloopSm100TmaUmmaWarpSpecializedILi2ELi2ELi2ENS5_IJNS4_1CILi2EEENSA_ILi4EEENSA_ILi1EEEEEEEENS5_IJNSA_ILi256EEESG_NSA_ILi128EEEEEENS_6half_tENS5_IJlSD_lEEESJ_SK_NS4_8TiledMMAINS4_8MMA_AtomIJNS4_26SM100_MMA_F16BF16_2x1SM_SSISJ_SJ_fLi256ELi256ELNS4_4UMMA5MajorE0ELSP_0ELNSO_7ScaleInE0ELSQ_0EEEEEENS4_6LayoutINS5_IJSD_SD_SD_EEENS5_IJNSA_ILi0EEESV_SV_EEEEENS5_IJNS4_10UnderscoreESY_SY_EEEEENS4_28SM100_TMA_2SM_LOAD_MULTICASTENS4_14ComposedLayoutINS4_7SwizzleILi3ELi4ELi3EEENS4_18smem_ptr_flag_bitsILi16EEENST_INS5_IJNSA_ILi8EEENSA_ILi64EEEEEENS5_IJS18_SD_EEEEEEEvNS4_8identityENS4_18SM100_TMA_2SM_LOADES1C_vS1D_EENS_8epilogue10collective18CollectiveEpilogueINS1G_23Sm100TmaWarpSpecializedILi4ELi2ELi64ELb1ELb0EEEJNS5_IJSH_SG_SH_EEENS5_IJNST_ISH_SD_EENST_IS18_SD_EEEEESJ_SK_SJ_SK_NS1G_6fusion15FusionCallbacksIS1K_NS1P_17LinearCombinationISJ_fSJ_fLNS_15FloatRoundStyleE2EEES1L_S1O_JEEENS4_5SM1004TMEM4LOAD26SM100_TMEM_LOAD_32dp32b64xENS4_13SM90_TMA_LOADES1C_NS4_39AutoVectorizingCopyWithAssumedAlignmentILi128EEENS4_14SM90_TMA_STOREES1C_S21_S21_EEEvvEEEEvNT_6ParamsE)
	.align		4
        /*000c*/ 	.word	index@(__assertfail)
	.align		4
        /*0010*/ 	.word	0x00000000
	.align		4
        /*0014*/ 	.word	0xfffffffe
	.align		4
        /*0018*/ 	.word	0x00000000
	.align		4
        /*001c*/ 	.word	0xfffffffd
	.align		4
        /*0020*/ 	.word	0x00000000
	.align		4
        /*0024*/ 	.word	0xfffffffc


//--------------------- .nv.constant4             --------------------------
	.section	.nv.constant4,"a",@progbits
	.align	8
	.align		8
.nv.constant4:
        /*0000*/ 	.dword	__assertfail
	.align		8
        /*0008*/ 	.dword	__unnamed_1
	.align		8
        /*0010*/ 	.dword	__unnamed_2
	.align		8
        /*0018*/ 	.dword	_ZN40_INTERNAL_bfb6daed_4_k_cu_1dbcf871_195214cuda3std3__45__cpo5beginE
	.align		8
        /*0020*/ 	.dword	_ZN40_INTERNAL_bfb6daed_4_k_cu_1dbcf871_195214cuda3std3__45__cpo3endE
	.align		8
        /*0028*/ 	.dword	_ZN40_INTERNAL_bfb6daed_4_k_cu_1dbcf871_195214cuda3std3__45__cpo6cbeginE
	.align		8
        /*0030*/ 	.dword	_ZN40_INTERNAL_bfb6daed_4_k_cu_1dbcf871_195214cuda3std3__45__cpo4cendE
	.align		8
        /*0038*/ 	.dword	_ZN40_INTERNAL_bfb6daed_4_k_cu_1dbcf871_195214cuda3std3__442_GLOBAL__N__bfb6daed_4_k_cu_1dbcf871_195216ignoreE
	.align		8
        /*0040*/ 	.dword	_ZN40_INTERNAL_bfb6daed_4_k_cu_1dbcf871_195214cuda3std3__419piecewise_constructE
	.align		8
        /*0048*/ 	.dword	_ZN40_INTERNAL_bfb6daed_4_k_cu_1dbcf871_195214cuda3std3__48in_placeE
	.align		8
        /*0050*/ 	.dword	_ZN40_INTERNAL_bfb6daed_4_k_cu_1dbcf871_195214cuda3std6ranges3__45__cpo4swapE
	.align		8
        /*0058*/ 	.dword	_ZN40_INTERNAL_bfb6daed_4_k_cu_1dbcf871_195214cuda3std6ranges3__45__cpo9iter_moveE
	.align		8
        /*0060*/ 	.dword	_ZN40_INTERNAL_bfb6daed_4_k_cu_1dbcf871_195214cute7productE
	.align		8
        /*0068*/ 	.dword	_ZN40_INTERNAL_bfb6daed_4_k_cu_1dbcf871_195214cute1_E
	.align		8
        /*0070*/ 	.dword	$str$25
	.align		8
        /*0078*/ 	.dword	$str$26
	.align		8
        /*0080*/ 	.dword	$str$27
	.align		8
        /*0088*/ 	.dword	$str$28


//--------------------- .text._ZN7cutlass13device_kernelINS_4gemm6kernel13GemmUniversalIN4cute5tupleIJiiiiEEENS1_10collective13CollectiveMmaINS1_35MainloopSm100TmaUmmaWarpSpecializedILi2ELi2ELi2ENS5_IJNS4_1CILi2EEENSA_ILi4EEENSA_ILi1EEEEEEEENS5_IJNSA_ILi256EEESG_NSA_ILi128EEEEEENS_6half_tENS5_IJlSD_lEEESJ_SK_NS4_8TiledMMAINS4_8MMA_AtomIJNS4_26SM100_MMA_F16BF16_2x1SM_SSISJ_SJ_fLi256ELi256ELNS4_4UMMA5MajorE0ELSP_0ELNSO_7ScaleInE0ELSQ_0EEEEEENS4_6LayoutINS5_IJSD_SD_SD_EEENS5_IJNSA_ILi0EEESV_SV_EEEEENS5_IJNS4_10UnderscoreESY_SY_EEEEENS4_28SM100_TMA_2SM_LOAD_MULTICASTENS4_14ComposedLayoutINS4_7SwizzleILi3ELi4ELi3EEENS4_18smem_ptr_flag_bitsILi16EEENST_INS5_IJNSA_ILi8EEENSA_ILi64EEEEEENS5_IJS18_SD_EEEEEEEvNS4_8identityENS4_18SM100_TMA_2SM_LOADES1C_vS1D_EENS_8epilogue10collective18CollectiveEpilogueINS1G_23Sm100TmaWarpSpecializedILi4ELi2ELi64ELb1ELb0EEEJNS5_IJSH_SG_SH_EEENS5_IJNST_ISH_SD_EENST_IS18_SD_EEEEESJ_SK_SJ_SK_NS1G_6fusion15FusionCallbacksIS1K_NS1P_17LinearCombinationISJ_fSJ_fLNS_15FloatRoundStyleE2EEES1L_S1O_JEEENS4_5SM1004TMEM4LOAD26SM100_TMEM_LOAD_32dp32b64xENS4_13SM90_TMA_LOADES1C_NS4_39AutoVectorizingCopyWithAssumedAlignmentILi128EEENS4_14SM90_TMA_STOREES1C_S21_S21_EEEvvEEEEvNT_6ParamsE --------------------------
	.section	.text._ZN7cutlass13device_kernelINS_4gemm6kernel13GemmUniversalIN4cute5tupleIJiiiiEEENS1_10collective13CollectiveMmaINS1_35MainloopSm100TmaUmmaWarpSpecializedILi2ELi2ELi2ENS5_IJNS4_1CILi2EEENSA_ILi4EEENSA_ILi1EEEEEEEENS5_IJNSA_ILi256EEESG_NSA_ILi128EEEEEENS_6half_tENS5_IJlSD_lEEESJ_SK_NS4_8TiledMMAINS4_8MMA_AtomIJNS4_26SM100_MMA_F16BF16_2x1SM_SSISJ_SJ_fLi256ELi256ELNS4_4UMMA5MajorE0ELSP_0ELNSO_7ScaleInE0ELSQ_0EEEEEENS4_6LayoutINS5_IJSD_SD_SD_EEENS5_IJNSA_ILi0EEESV_SV_EEEEENS5_IJNS4_10UnderscoreESY_SY_EEEEENS4_28SM100_TMA_2SM_LOAD_MULTICASTENS4_14ComposedLayoutINS4_7SwizzleILi3ELi4ELi3EEENS4_18smem_ptr_flag_bitsILi16EEENST_INS5_IJNSA_ILi8EEENSA_ILi64EEEEEENS5_IJS18_SD_EEEEEEEvNS4_8identityENS4_18SM100_TMA_2SM_LOADES1C_vS1D_EENS_8epilogue10collective18CollectiveEpilogueINS1G_23Sm100TmaWarpSpecializedILi4ELi2ELi64ELb1ELb0EEEJNS5_IJSH_SG_SH_EEENS5_IJNST_ISH_SD_EENST_IS18_SD_EEEEESJ_SK_SJ_SK_NS1G_6fusion15FusionCallbacksIS1K_NS1P_17LinearCombinationISJ_fSJ_fLNS_15FloatRoundStyleE2EEES1L_S1O_JEEENS4_5SM1004TMEM4LOAD26SM100_TMEM_LOAD_32dp32b64xENS4_13SM90_TMA_LOADES1C_NS4_39AutoVectorizingCopyWithAssumedAlignmentILi128EEENS4_14SM90_TMA_STOREES1C_S21_S21_EEEvvEEEEvNT_6ParamsE,"ax",@progbits
	.align	128
.text._ZN7cutlass13device_kernelINS_4gemm6kernel13GemmUniversalIN4cute5tupleIJiiiiEEENS1_10collective13CollectiveMmaINS1_35MainloopSm100TmaUmmaWarpSpecializedILi2ELi2ELi2ENS5_IJNS4_1CILi2EEENSA_ILi4EEENSA_ILi1EEEEEEEENS5_IJNSA_ILi256EEESG_NSA_ILi128EEEEEENS_6half_tENS5_IJlSD_lEEESJ_SK_NS4_8TiledMMAINS4_8MMA_AtomIJNS4_26SM100_MMA_F16BF16_2x1SM_SSISJ_SJ_fLi256ELi256ELNS4_4UMMA5MajorE0ELSP_0ELNSO_7ScaleInE0ELSQ_0EEEEEENS4_6LayoutINS5_IJSD_SD_SD_EEENS5_IJNSA_ILi0EEESV_SV_EEEEENS5_IJNS4_10UnderscoreESY_SY_EEEEENS4_28SM100_TMA_2SM_LOAD_MULTICASTENS4_14ComposedLayoutINS4_7SwizzleILi3ELi4ELi3EEENS4_18smem_ptr_flag_bitsILi16EEENST_INS5_IJNSA_ILi8EEENSA_ILi64EEEEEENS5_IJS18_SD_EEEEEEEvNS4_8identityENS4_18SM100_TMA_2SM_LOADES1C_vS1D_EENS_8epilogue10collective18CollectiveEpilogueINS1G_23Sm100TmaWarpSpecializedILi4ELi2ELi64ELb1ELb0EEEJNS5_IJSH_SG_SH_EEENS5_IJNST_ISH_SD_EENST_IS18_SD_EEEEESJ_SK_SJ_SK_NS1G_6fusion15FusionCallbacksIS1K_NS1P_17LinearCombinationISJ_fSJ_fLNS_15FloatRoundStyleE2EEES1L_S1O_JEEENS4_5SM1004TMEM4LOAD26SM100_TMEM_LOAD_32dp32b64xENS4_13SM90_TMA_LOADES1C_NS4_39AutoVectorizingCopyWithAssumedAlignmentILi128EEENS4_14SM90_TMA_STOREES1C_S21_S21_EEEvvEEEEvNT_6ParamsE:
        .type           _ZN7cutlass13device_kernelINS_4gemm6kernel13GemmUniversalIN4cute5tupleIJiiiiEEENS1_10collective13CollectiveMmaINS1_35MainloopSm100TmaUmmaWarpSpecializedILi2ELi2ELi2ENS5_IJNS4_1CILi2EEENSA_ILi4EEENSA_ILi1EEEEEEEENS5_IJNSA_ILi256EEESG_NSA_ILi128EEEEEENS_6half_tENS5_IJlSD_lEEESJ_SK_NS4_8TiledMMAINS4_8MMA_AtomIJNS4_26SM100_MMA_F16BF16_2x1SM_SSISJ_SJ_fLi256ELi256ELNS4_4UMMA5MajorE0ELSP_0ELNSO_7ScaleInE0ELSQ_0EEEEEENS4_6LayoutINS5_IJSD_SD_SD_EEENS5_IJNSA_ILi0EEESV_SV_EEEEENS5_IJNS4_10UnderscoreESY_SY_EEEEENS4_28SM100_TMA_2SM_LOAD_MULTICASTENS4_14ComposedLayoutINS4_7SwizzleILi3ELi4ELi3EEENS4_18smem_ptr_flag_bitsILi16EEENST_INS5_IJNSA_ILi8EEENSA_ILi64EEEEEENS5_IJS18_SD_EEEEEEEvNS4_8identityENS4_18SM100_TMA_2SM_LOADES1C_vS1D_EENS_8epilogue10collective18CollectiveEpilogueINS1G_23Sm100TmaWarpSpecializedILi4ELi2ELi64ELb1ELb0EEEJNS5_IJSH_SG_SH_EEENS5_IJNST_ISH_SD_EENST_IS18_SD_EEEEESJ_SK_SJ_SK_NS1G_6fusion15FusionCallbacksIS1K_NS1P_17LinearCombinationISJ_fSJ_fLNS_15FloatRoundStyleE2EEES1L_S1O_JEEENS4_5SM1004TMEM4LOAD26SM100_TMEM_LOAD_32dp32b64xENS4_13SM90_TMA_LOADES1C_NS4_39AutoVectorizingCopyWithAssumedAlignmentILi128EEENS4_14SM90_TMA_STOREES1C_S21_S21_EEEvvEEEEvNT_6ParamsE,@function
        .size           _ZN7cutlass13device_kernelINS_4gemm6kernel13GemmUniversalIN4cute5tupleIJiiiiEEENS1_10collective13CollectiveMmaINS1_35MainloopSm100TmaUmmaWarpSpecializedILi2ELi2ELi2ENS5_IJNS4_1CILi2EEENSA_ILi4EEENSA_ILi1EEEEEEEENS5_IJNSA_ILi256EEESG_NSA_ILi128EEEEEENS_6half_tENS5_IJlSD_lEEESJ_SK_NS4_8TiledMMAINS4_8MMA_AtomIJNS4_26SM100_MMA_F16BF16_2x1SM_SSISJ_SJ_fLi256ELi256ELNS4_4UMMA5MajorE0ELSP_0ELNSO_7ScaleInE0ELSQ_0EEEEEENS4_6LayoutINS5_IJSD_SD_SD_EEENS5_IJNSA_ILi0EEESV_SV_EEEEENS5_IJNS4_10UnderscoreESY_SY_EEEEENS4_28SM100_TMA_2SM_LOAD_MULTICASTENS4_14ComposedLayoutINS4_7SwizzleILi3ELi4ELi3EEENS4_18smem_ptr_flag_bitsILi16EEENST_INS5_IJNSA_ILi8EEENSA_ILi64EEEEEENS5_IJS18_SD_EEEEEEEvNS4_8identityENS4_18SM100_TMA_2SM_LOADES1C_vS1D_EENS_8epilogue10collective18CollectiveEpilogueINS1G_23Sm100TmaWarpSpecializedILi4ELi2ELi64ELb1ELb0EEEJNS5_IJSH_SG_SH_EEENS5_IJNST_ISH_SD_EENST_IS18_SD_EEEEESJ_SK_SJ_SK_NS1G_6fusion15FusionCallbacksIS1K_NS1P_17LinearCombinationISJ_fSJ_fLNS_15FloatRoundStyleE2EEES1L_S1O_JEEENS4_5SM1004TMEM4LOAD26SM100_TMEM_LOAD_32dp32b64xENS4_13SM90_TMA_LOADES1C_NS4_39AutoVectorizingCopyWithAssumedAlignmentILi128EEENS4_14SM90_TMA_STOREES1C_S21_S21_EEEvvEEEEvNT_6ParamsE,(.L_x_189 - _ZN7cutlass13device_kernelINS_4gemm6kernel13GemmUniversalIN4cute5tupleIJiiiiEEENS1_10collective13CollectiveMmaINS1_35MainloopSm100TmaUmmaWarpSpecializedILi2ELi2ELi2ENS5_IJNS4_1CILi2EEENSA_ILi4EEENSA_ILi1EEEEEEEENS5_IJNSA_ILi256EEESG_NSA_ILi128EEEEEENS_6half_tENS5_IJlSD_lEEESJ_SK_NS4_8TiledMMAINS4_8MMA_AtomIJNS4_26SM100_MMA_F16BF16_2x1SM_SSISJ_SJ_fLi256ELi256ELNS4_4UMMA5MajorE0ELSP_0ELNSO_7ScaleInE0ELSQ_0EEEEEENS4_6LayoutINS5_IJSD_SD_SD_EEENS5_IJNSA_ILi0EEESV_SV_EEEEENS5_IJNS4_10UnderscoreESY_SY_EEEEENS4_28SM100_TMA_2SM_LOAD_MULTICASTENS4_14ComposedLayoutINS4_7SwizzleILi3ELi4ELi3EEENS4_18smem_ptr_flag_bitsILi16EEENST_INS5_IJNSA_ILi8EEENSA_ILi64EEEEEENS5_IJS18_SD_EEEEEEEvNS4_8identityENS4_18SM100_TMA_2SM_LOADES1C_vS1D_EENS_8epilogue10collective18CollectiveEpilogueINS1G_23Sm100TmaWarpSpecializedILi4ELi2ELi64ELb1ELb0EEEJNS5_IJSH_SG_SH_EEENS5_IJNST_ISH_SD_EENST_IS18_SD_EEEEESJ_SK_SJ_SK_NS1G_6fusion15FusionCallbacksIS1K_NS1P_17LinearCombinationISJ_fSJ_fLNS_15FloatRoundStyleE2EEES1L_S1O_JEEENS4_5SM1004TMEM4LOAD26SM100_TMEM_LOAD_32dp32b64xENS4_13SM90_TMA_LOADES1C_NS4_39AutoVectorizingCopyWithAssumedAlignmentILi128EEENS4_14SM90_TMA_STOREES1C_S21_S21_EEEvvEEEEvNT_6ParamsE)
        .other          _ZN7cutlass13device_kernelINS_4gemm6kernel13GemmUniversalIN4cute5tupleIJiiiiEEENS1_10collective13CollectiveMmaINS1_35MainloopSm100TmaUmmaWarpSpecializedILi2ELi2ELi2ENS5_IJNS4_1CILi2EEENSA_ILi4EEENSA_ILi1EEEEEEEENS5_IJNSA_ILi256EEESG_NSA_ILi128EEEEEENS_6half_tENS5_IJlSD_lEEESJ_SK_NS4_8TiledMMAINS4_8MMA_AtomIJNS4_26SM100_MMA_F16BF16_2x1SM_SSISJ_SJ_fLi256ELi256ELNS4_4UMMA5MajorE0ELSP_0ELNSO_7ScaleInE0ELSQ_0EEEEEENS4_6LayoutINS5_IJSD_SD_SD_EEENS5_IJNSA_ILi0EEESV_SV_EEEEENS5_IJNS4_10UnderscoreESY_SY_EEEEENS4_28SM100_TMA_2SM_LOAD_MULTICASTENS4_14ComposedLayoutINS4_7SwizzleILi3ELi4ELi3EEENS4_18smem_ptr_flag_bitsILi16EEENST_INS5_IJNSA_ILi8EEENSA_ILi64EEEEEENS5_IJS18_SD_EEEEEEEvNS4_8identityENS4_18SM100_TMA_2SM_LOADES1C_vS1D_EENS_8epilogue10collective18CollectiveEpilogueINS1G_23Sm100TmaWarpSpecializedILi4ELi2ELi64ELb1ELb0EEEJNS5_IJSH_SG_SH_EEENS5_IJNST_ISH_SD_EENST_IS18_SD_EEEEESJ_SK_SJ_SK_NS1G_6fusion15FusionCallbacksIS1K_NS1P_17LinearCombinationISJ_fSJ_fLNS_15FloatRoundStyleE2EEES1L_S1O_JEEENS4_5SM1004TMEM4LOAD26SM100_TMEM_LOAD_32dp32b64xENS4_13SM90_TMA_LOADES1C_NS4_39AutoVectorizingCopyWithAssumedAlignmentILi128EEENS4_14SM90_TMA_STOREES1C_S21_S21_EEEvvEEEEvNT_6ParamsE,@"STO_CUDA_ENTRY STV_DEFAULT"
_ZN7cutlass13device_kernelINS_4gemm6kernel13GemmUniversalIN4cute5tupleIJiiiiEEENS1_10collective13CollectiveMmaINS1_35MainloopSm100TmaUmmaWarpSpecializedILi2ELi2ELi2ENS5_IJNS4_1CILi2EEENSA_ILi4EEENSA_ILi1EEEEEEEENS5_IJNSA_ILi256EEESG_NSA_ILi128EEEEEENS_6half_tENS5_IJlSD_lEEESJ_SK_NS4_8TiledMMAINS4_8MMA_AtomIJNS4_26SM100_MMA_F16BF16_2x1SM_SSISJ_SJ_fLi256ELi256ELNS4_4UMMA5MajorE0ELSP_0ELNSO_7ScaleInE0ELSQ_0EEEEEENS4_6LayoutINS5_IJSD_SD_SD_EEENS5_IJNSA_ILi0EEESV_SV_EEEEENS5_IJNS4_10UnderscoreESY_SY_EEEEENS4_28SM100_TMA_2SM_LOAD_MULTICASTENS4_14ComposedLayoutINS4_7SwizzleILi3ELi4ELi3EEENS4_18smem_ptr_flag_bitsILi16EEENST_INS5_IJNSA_ILi8EEENSA_ILi64EEEEEENS5_IJS18_SD_EEEEEEEvNS4_8identityENS4_18SM100_TMA_2SM_LOADES1C_vS1D_EENS_8epilogue10collective18CollectiveEpilogueINS1G_23Sm100TmaWarpSpecializedILi4ELi2ELi64ELb1ELb0EEEJNS5_IJSH_SG_SH_EEENS5_IJNST_ISH_SD_EENST_IS18_SD_EEEEESJ_SK_SJ_SK_NS1G_6fusion15FusionCallbacksIS1K_NS1P_17LinearCombinationISJ_fSJ_fLNS_15FloatRoundStyleE2EEES1L_S1O_JEEENS4_5SM1004TMEM4LOAD26SM100_TMEM_LOAD_32dp32b64xENS4_13SM90_TMA_LOADES1C_NS4_39AutoVectorizingCopyWithAssumedAlignmentILi128EEENS4_14SM90_TMA_STOREES1C_S21_S21_EEEvvEEEEvNT_6ParamsE:
[----:B------:R-:W1:Y:S01]  /*0000*/  LDC R1, c[0x0][0x37c] ;  /* 0x0000df00ff017b82 */ /* 0x000e620000000800 */
[----:B------:R-:W2:Y:S01]  /*0010*/  S2R R163, SR_TID.X ;  /* 0x0000000000a37919 */ /* 0x000ea20000002100 */
[----:B------:R-:W3:Y:S06]  /*0020*/  LDCU.64 UR8, c[0x0][0x890] ;  /* 0x00011200ff0877ac */ /* 0x000eec0008000a00 */
[----:B------:R-:W4:Y:S01]  /*0030*/  S2UR UR47, SR_CgaCtaId ;  /* 0x00000000002f79c3 */ /* 0x000f220000008800 */
[----:B------:R-:W-:Y:S02]  /*0040*/  PRMT R150, RZ, 0x7610, R150 ;  /* 0x00007610ff967816 */ /* 0x000fe40000000096 */
[----:B------:R-:W-:-:S02]  /*0050*/  ELECT P0, URZ, PT ;  /* 0x0000000000ff782f */ /* 0x000fc40003800000 */
[----:B---3--:R-:W-:-:S04]  /*0060*/  ISETP.NE.U32.AND P1, PT, RZ, UR8, PT ;  /* 0x00000008ff007c0c */ /* 0x008fc8000bf25070 */
[----:B------:R-:W-:Y:S01]  /*0070*/  ISETP.NE.AND.EX P2, PT, RZ, UR9, PT, P1 ;  /* 0x00000009ff007c0c */ /* 0x000fe2000bf45310 */
[----:B----4-:R-:W-:Y:S02]  /*0080*/  ULOP3.LUT UR68, UR47, 0x1, URZ, 0xc0, !UPT ;  /* 0x000000012f447892 */ /* 0x010fe4000f8ec0ff */
[----:B------:R-:W-:Y:S01]  /*0090*/  ULOP3.LUT UR69, UR47, 0x1, URZ, 0x3c, !UPT ;  /* 0x000000012f457892 */ /* 0x000fe2000f8e3cff */
[----:B--2---:R-:W-:-:S05]  /*00a0*/  SHF.R.U32.HI R151, RZ, 0x5, R163 ;  /* 0x00000005ff977819 */ /* 0x004fca00000116a3 */
[----:B------:R-:W2:Y:S02]  /*00b0*/  SHFL.IDX PT, R0, R151, RZ, 0x1f ;  /* 0x00001fff97007589 */ /* 0x000ea400000e0000 */
[----:B--2---:R-:W-:Y:S02]  /*00c0*/  R2UR UR17, R0 ;  /* 0x00000000001172ca */ /* 0x004fe400000e0000 */
[----:B-1----:R-:W-:Y:S05]  /*00d0*/  @P2 BRA `(.L_x_0) ;  /* 0x0000000000302947 */ /* 0x002fea0003800000 */
[----:B------:R-:W1:Y:S02]  /*00e0*/  LDCU.64 UR4, c[0x0][0x888] ;  /* 0x00011100ff0477ac */ /* 0x000e640008000a00 */
[----:B-1----:R-:W-:-:S04]  /*00f0*/  UISETP.NE.U32.AND UP0, UPT, UR4, URZ, UPT ;  /* 0x000000ff0400728c */ /* 0x002fc8000bf05070 */
[----:B------:R-:W-:-:S09]  /*0100*/  UISETP.NE.AND.EX UP0, UPT, UR5, URZ, UPT, UP0 ;  /* 0x000000ff0500728c */ /* 0x000fd2000bf05300 */
[----:B------:R-:W-:Y:S05]  /*0110*/  BRA.U !UP0, `(.L_x_1) ;  /* 0x0000000108147547 */ /* 0x000fea000b800000 */
[----:B------:R-:W1:Y:S01]  /*0120*/  LDC.64 R2, c[0x0][0x888] ;  /* 0x00022200ff027b82 */ /* 0x000e620000000a00 */
[----:B------:R-:W1:Y:S02]  /*0130*/  LDCU.64 UR4, c[0x0][0x358] ;  /* 0x00006b00ff0477ac */ /* 0x000e640008000a00 */
[----:B-1----:R1:W5:Y:S01]  /*0140*/  LDG.E R73, desc[UR4][R2.64] ;  /* 0x0000000402497981 */ /* 0x002362000c1e1900 */
[----:B------:R-:W-:Y:S01]  /*0150*/  HFMA2 R150, -RZ, RZ, 0, 5.9604644775390625e-08 ;  /* 0x00000001ff967431 */ /* 0x000fe200000001ff */
[----:B------:R-:W-:Y:S05]  /*0160*/  BRA `(.L_x_0) ;  /* 0x00000000000c7947 */ /* 0x000fea0003800000 */
.L_x_1:
[----:B------:R-:W1:Y:S01]  /*0170*/  LDCU UR4, c[0x0][0x880] ;  /* 0x00011000ff0477ac */ /* 0x000e620008000800 */
[----:B------:R-:W-:Y:S01]  /*0180*/  HFMA2 R150, -RZ, RZ, 0, 5.9604644775390625e-08 ;  /* 0x00000001ff967431 */ /* 0x000fe200000001ff */
[----:B-1----:R-:W-:-:S07]  /*0190*/  MOV R73, UR4 ;  /* 0x0000000400497c02 */ /* 0x002fce0008000f00 */
.L_x_0:
[----:B------:R-:W2:Y:S02]  /*01a0*/  LDCU.64 UR4, c[0x0][0x8b0] ;  /* 0x00011600ff0477ac */ /* 0x000ea40008000a00 */
[----:B--2---:R-:W-:-:S04]  /*01b0*/  UISETP.NE.U32.AND UP0, UPT, UR4, URZ, UPT ;  /* 0x000000ff0400728c */ /* 0x004fc8000bf05070 */
[----:B------:R-:W-:-:S09]  /*01c0*/  UISETP.NE.AND.EX UP0, UPT, UR5, URZ, UPT, UP0 ;  /* 0x000000ff0500728c */ /* 0x000fd2000bf05300 */
[----:B------:R-:W-:Y:S05]  /*01d0*/  BRA.U UP0, `(.L_x_2) ;  /* 0x0000000100287547 */ /* 0x000fea000b800000 */
[----:B------:R-:W2:Y:S02]  /*01e0*/  LDCU.64 UR4, c[0x0][0x8a8] ;  /* 0x00011500ff0477ac */ /* 0x000ea40008000a00 */
[----:B--2---:R-:W-:-:S04]  /*01f0*/  UISETP.NE.U32.AND UP0, UPT, UR4, URZ, UPT ;  /* 0x000000ff0400728c */ /* 0x004fc8000bf05070 */
[----:B------:R-:W-:-:S09]  /*0200*/  UISETP.NE.AND.EX UP0, UPT, UR5, URZ, UPT, UP0 ;  /* 0x000000ff0500728c */ /* 0x000fd2000bf05300 */
[----:B------:R-:W-:Y:S05]  /*0210*/  BRA.U !UP0, `(.L_x_3) ;  /* 0x0000000108107547 */ /* 0x000fea000b800000 */
[----:B------:R-:W2:Y:S01]  /*0220*/  LDC.64 R70, c[0x0][0x8a8] ;  /* 0x00022a00ff467b82 */ /* 0x000ea20000000a00 */
[----:B------:R-:W2:Y:S02]  /*0230*/  LDCU.64 UR4, c[0x0][0x358] ;  /* 0x00006b00ff0477ac */ /* 0x000ea40008000a00 */
[----:B--2---:R2:W5:Y:S01]  /*0240*/  LDG.E R70, desc[UR4][R70.64] ;  /* 0x0000000446467981 */ /* 0x004562000c1e1900 */
[----:B------:R-:W-:Y:S05]  /*0250*/  BRA `(.L_x_2) ;  /* 0x0000000000087947 */ /* 0x000fea0003800000 */
.L_x_3:
[----:B------:R-:W2:Y:S02]  /*0260*/  LDCU UR4, c[0x0][0x8a0] ;  /* 0x00011400ff0477ac */ /* 0x000ea40008000800 */
[----:B--2---:R-:W-:Y:S02]  /*0270*/  MOV R70, UR4 ;  /* 0x0000000400467c02 */ /* 0x004fe40008000f00 */
.L_x_2:
[----:B------:R-:W-:Y:S01]  /*0280*/  IMAD.U32 R0, RZ, RZ, UR17 ;  /* 0x00000011ff007e24 */ /* 0x000fe2000f8e00ff */
[----:B------:R-:W-:Y:S04]  /*0290*/  BSSY.RECONVERGENT B0, `(.L_x_4) ;  /* 0x000000c000007945 */ /* 0x000fe80003800200 */
[C---:B------:R-:W-:Y:S02]  /*02a0*/  ISETP.NE.OR P3, PT, R0.reuse, 0x1, !P0 ;  /* 0x000000010000780c */ /* 0x040fe40004765670 */
[----:B------:R-:W-:-:S11]  /*02b0*/  ISETP.NE.OR P2, PT, R0, 0x3, !P0 ;  /* 0x000000030000780c */ /* 0x000fd60004745670 */
[----:B------:R-:W-:Y:S05]  /*02c0*/  @P3 BRA `(.L_x_5) ;  /* 0x0000000000203947 */ /* 0x000fea0003800000 */
[----:B------:R-:W3:Y:S02]  /*02d0*/  LDCU.64 UR4, c[0x0][0x348] ;  /* 0x00006900ff0477ac */ /* 0x000ee40008000a00 */
[----:B---3--:R-:W-:Y:S02]  /*02e0*/  UIADD3 UR6, UP1, UPT, UR4, 0x80, URZ ;  /* 0x0000008004067890 */ /* 0x008fe4000ff3e0ff */
[----:B------:R-:W-:Y:S02]  /*02f0*/  UIADD3 UR4, UP0, UPT, UR4, 0x180, URZ ;  /* 0x0000018004047890 */ /* 0x000fe4000ff1e0ff */
[----:B------:R-:W-:Y:S02]  /*0300*/  UIADD3.X UR7, UPT, UPT, URZ, UR5, URZ, UP1, !UPT ;  /* 0x00000005ff077290 */ /* 0x000fe40008ffe4ff */
[----:B------:R-:W-:-:S07]  /*0310*/  UIADD3.X UR5, UPT, UPT, URZ, UR5, URZ, UP0, !UPT ;  /* 0x00000005ff057290 */ /* 0x000fce00087fe4ff */
[----:B------:R3:W-:Y:S02]  /*0320*/  UTMACCTL.PF [UR6] ;  /* 0x00000000060079b9 */ /* 0x0007e40008040000 */
[----:B------:R3:W-:Y:S02]  /*0330*/  UTMACCTL.PF [UR4] ;  /* 0x00000000040079b9 */ /* 0x0007e40008040000 */
[----:B---3--:R-:W-:Y:S01]  /*0340*/  NOP ;  /* 0x0000000000007918 */ /* 0x008fe20000000000 */
.L_x_5:
[----:B------:R-:W-:Y:S05]  /*0350*/  BSYNC.RECONVERGENT B0 ;  /* 0x0000000000007941 */ /* 0x000fea0003800200 */
.L_x_4:
[----:B------:R-:W-:Y:S04]  /*0360*/  BSSY.RECONVERGENT B0, `(.L_x_6) ;  /* 0x000000a000007945 */ /* 0x000fe80003800200 */
        /* <DEDUP_REMOVED lines=9> */
.L_x_7:
[----:B------:R-:W-:Y:S05]  /*0400*/  BSYNC.RECONVERGENT B0 ;  /* 0x0000000000007941 */ /* 0x000fea0003800200 */
.L_x_6:
[----:B------:R-:W3:Y:S01]  /*0410*/  LDCU.64 UR4, c[0x0][0x888] ;  /* 0x00011100ff0477ac */ /* 0x000ee20008000a00 */
[----:B------:R-:W-:Y:S01]  /*0420*/  ISETP.NE.AND.EX P1, PT, RZ, UR9, PT, P1 ;  /* 0x00000009ff007c0c */ /* 0x000fe2000bf25310 */
[----:B------:R-:W-:Y:S01]  /*0430*/  UPLOP3.LUT UP4, UPT, UPT, UPT, UPT, 0x80, 0x8 ;  /* 0x000000000008789c */ /* 0x000fe20003f8f070 */
[----:B---3--:R-:W-:-:S04]  /*0440*/  ISETP.NE.U32.AND P2, PT, RZ, UR4, PT ;  /* 0x00000004ff007c0c */ /* 0x008fc8000bf45070 */
[----:B------:R-:W-:-:S13]  /*0450*/  ISETP.NE.AND.EX P2, PT, RZ, UR5, PT, P2 ;  /* 0x00000005ff007c0c */ /* 0x000fda000bf45320 */
[----:B------:R-:W-:Y:S05]  /*0460*/  @P2 BRA P1, `(.L_x_8) ;  /* 0x0000000000282947 */ /* 0x000fea0000800000 */
[----:B------:R-:W-:Y:S01]  /*0470*/  UISETP.NE.U32.AND UP0, UPT, UR8, URZ, UPT ;  /* 0x000000ff0800728c */ /* 0x000fe2000bf05070 */
[----:B-----5:R-:W-:Y:S01]  /*0480*/  FSETP.NEU.AND P1, PT, R73, RZ, PT ;  /* 0x000000ff4900720b */ /* 0x020fe20003f2d000 */
[----:B------:R-:W-:Y:S02]  /*0490*/  UISETP.NE.U32.AND UP2, UPT, UR4, URZ, UPT ;  /* 0x000000ff0400728c */ /* 0x000fe4000bf45070 */
[----:B------:R-:W-:Y:S02]  /*04a0*/  UISETP.NE.AND.EX UP1, UPT, UR9, URZ, UPT, UP0 ;  /* 0x000000ff0900728c */ /* 0x000fe4000bf25300 */
[----:B------:R-:W-:-:S04]  /*04b0*/  UISETP.NE.AND.EX UP0, UPT, UR5, URZ, UPT, UP2 ;  /* 0x000000ff0500728c */ /* 0x000fc8000bf05320 */
[----:B------:R-:W-:-:S04]  /*04c0*/  USEL UR4, URZ, 0xffffffff, UP0 ;  /* 0xffffffffff047887 */ /* 0x000fc80008000000 */
[----:B------:R-:W-:Y:S01]  /*04d0*/  VOTEU.ANY UP0, P1 ;  /* 0x0000000000ff7886 */ /* 0x000fe20000800100 */
[----:B------:R-:W-:-:S04]  /*04e0*/  @!UP1 USEL UR4, URZ, 0xffffffff, UP0 ;  /* 0xffffffffff049887 */ /* 0x000fc80008000000 */
[----:B------:R-:W-:-:S04]  /*04f0*/  ULOP3.LUT UR4, UR4, 0x1, URZ, 0xc0, !UPT ;  /* 0x0000000104047892 */ /* 0x000fc8000f8ec0ff */
[----:B------:R-:W-:-:S11]  /*0500*/  UISETP.NE.U32.AND UP4, UPT, UR4, 0x1, UPT ;  /* 0x000000010400788c */ /* 0x000fd6000bf85070 */
.L_x_8:
[----:B------:R-:W3:Y:S01]  /*0510*/  SHFL.IDX PT, R0, R151, RZ, 0x1f ;  /* 0x00001fff97007589 */ /* 0x000ee200000e0000 */
[----:B------:R-:W-:-:S04]  /*0520*/  UISETP.NE.AND UP0, UPT, UR17, 0x2, UPT ;  /* 0x000000021100788c */ /* 0x000fc8000bf05270 */
[----:B------:R-:W-:Y:S02]  /*0530*/  UISETP.EQ.AND UP1, UPT, UR68, URZ, !UP0 ;  /* 0x000000ff4400728c */ /* 0x000fe4000c722270 */
[----:B------:R-:W-:-:S04]  /*0540*/  USEL UR40, URZ, 0x1, UP0 ;  /* 0x00000001ff287887 */ /* 0x000fc80008000000 */
[----:B------:R-:W-:Y:S02]  /*0550*/  PLOP3.LUT P4, PT, P0, PT, UP1, 0x80, 0x8 ;  /* 0x000000000008781c */ /* 0x000fe4000078f018 */
[----:B---3--:R-:W-:-:S13]  /*0560*/  ISETP.NE.AND P1, PT, R0, RZ, PT ;  /* 0x000000ff0000720c */ /* 0x008fda0003f25270 */
[----:B------:R-:W-:Y:S05]  /*0570*/  @P1 BRA `(.L_x_9) ;  /* 0x0000000000441947 */ /* 0x000fea0003800000 */
[----:B------:R-:W-:Y:S01]  /*0580*/  UMOV UR4, 0x400 ;  /* 0x0000040000047882 */ /* 0x000fe20000000000 */
[----:B------:R-:W-:Y:S01]  /*0590*/  UMOV UR8, 0x1 ;  /* 0x0000000100087882 */ /* 0x000fe20000000000 */
[----:B------:R-:W-:Y:S01]  /*05a0*/  UMOV UR6, 0x4 ;  /* 0x0000000400067882 */ /* 0x000fe20000000000 */
[----:B------:R-:W-:Y:S02]  /*05b0*/  ULEA UR4, UR47, UR4, 0x18 ;  /* 0x000000042f047291 */ /* 0x000fe4000f8ec0ff */
[----:B------:R-:W-:-:S04]  /*05c0*/  UIADD3 UR8, UPT, UPT, -UR8, 0x100000, URZ ;  /* 0x0010000008087890 */ /* 0x000fc8000fffe1ff */
[----:B------:R-:W-:Y:S02]  /*05d0*/  USHF.L.U32 UR9, UR8, 0xb, URZ ;  /* 0x0000000b08097899 */ /* 0x000fe400080006ff */
[----:B------:R-:W-:Y:S02]  /*05e0*/  USHF.L.U32 UR8, UR8, 0x1, URZ ;  /* 0x0000000108087899 */ /* 0x000fe400080006ff */
[----:B------:R-:W-:-:S04]  /*05f0*/  UIADD3 UR6, UPT, UPT, -UR6, 0x100000, URZ ;  /* 0x0010000006067890 */ /* 0x000fc8000fffe1ff */
[----:B------:R-:W-:Y:S02]  /*0600*/  USHF.L.U32 UR7, UR6, 0xb, URZ ;  /* 0x0000000b06077899 */ /* 0x000fe400080006ff */
[----:B------:R-:W-:Y:S01]  /*0610*/  USHF.L.U32 UR6, UR6, 0x1, URZ ;  /* 0x0000000106067899 */ /* 0x000fe200080006ff */
[----:B------:R-:W-:Y:S01]  /*0620*/  ELECT P1, URZ, PT ;  /* 0x0000000000ff782f */ /* 0x000fe20003820000 */
[----:B------:R-:W3:Y:S02]  /*0630*/  FENCE.VIEW.ASYNC.S ;  /* 0x00000000000073c6 */ /* 0x000ee40000000000 */
[----:B---3--:R3:W4:Y:S08]  /*0640*/  SYNCS.EXCH.64 URZ, [UR4], UR8 ;  /* 0x0000000804ff75b2 */ /* 0x0087300008000100 */
[----:B------:R3:W1:Y:S01]  /*0650*/  SYNCS.EXCH.64 URZ, [UR4+0x10], UR6 ;  /* 0x0000100604ff75b2 */ /* 0x0006620008000100 */
[----:B------:R3:W1:Y:S01]  /*0660*/  SYNCS.EXCH.64 URZ, [UR4+0x8], UR8 ;  /* 0x0000080804ff75b2 */ /* 0x0006620008000100 */
[----:B------:R3:W1:Y:S01]  /*0670*/  SYNCS.EXCH.64 URZ, [UR4+0x18], UR6 ;  /* 0x0000180604ff75b2 */ /* 0x0006620008000100 */
[----:B------:R-:W-:Y:S01]  /*0680*/  NOP ;  /* 0x0000000000007918 */ /* 0x000fe20000000000 */
.L_x_9:
[----:B------:R-:W2:Y:S01]  /*0690*/  SHFL.IDX PT, R0, R151, RZ, 0x1f ;  /* 0x00001fff97007589 */ /* 0x000ea200000e0000 */
[----:B------:R-:W-:Y:S01]  /*06a0*/  NOP ;  /* 0x0000000000007918 */ /* 0x000fe20000000000 */
[----:B--2---:R-:W-:-:S13]  /*06b0*/  ISETP.NE.AND P1, PT, R0, 0x1, PT ;  /* 0x000000010000780c */ /* 0x004fda0003f25270 */
[----:B------:R-:W-:Y:S05]  /*06c0*/  @P1 BRA `(.L_x_10) ;  /* 0x0000000000541947 */ /* 0x000fea0003800000 */
[----:B---3--:R-:W-:Y:S01]  /*06d0*/  UMOV UR4, 0x400 ;  /* 0x0000040000047882 */ /* 0x008fe20000000000 */
        /* <DEDUP_REMOVED lines=10> */
[----:B------:R-:W2:Y:S02]  /*0780*/  FENCE.VIEW.ASYNC.S ;  /* 0x00000000000073c6 */ /* 0x000ea40000000000 */
[----:B--2---:R2:W3:Y:S08]  /*0790*/  SYNCS.EXCH.64 URZ, [UR4+0x20], UR8 ;  /* 0x0000200804ff75b2 */ /* 0x0044f00008000100 */
[----:B------:R2:W1:Y:S01]  /*07a0*/  SYNCS.EXCH.64 URZ, [UR4+0x40], UR6 ;  /* 0x0000400604ff75b2 */ /* 0x0004620008000100 */
[----:B------:R2:W1:Y:S01]  /*07b0*/  SYNCS.EXCH.64 URZ, [UR4+0x28], UR8 ;  /* 0x0000280804ff75b2 */ /* 0x0004620008000100 */
[----:B------:R2:W1:Y:S01]  /*07c0*/  SYNCS.EXCH.64 URZ, [UR4+0x48], UR6 ;  /* 0x0000480604ff75b2 */ /* 0x0004620008000100 */
[----:B------:R2:W1:Y:S01]  /*07d0*/  SYNCS.EXCH.64 URZ, [UR4+0x30], UR8 ;  /* 0x0000300804ff75b2 */ /* 0x0004620008000100 */
[----:B------:R2:W1:Y:S01]  /*07e0*/  SYNCS.EXCH.64 URZ, [UR4+0x50], UR6 ;  /* 0x0000500604ff75b2 */ /* 0x0004620008000100 */
[----:B------:R2:W1:Y:S01]  /*07f0*/  SYNCS.EXCH.64 URZ, [UR4+0x38], UR8 ;  /* 0x0000380804ff75b2 */ /* 0x0004620008000100 */
[----:B------:R2:W1:Y:S01]  /*0800*/  SYNCS.EXCH.64 URZ, [UR4+0x58], UR6 ;  /* 0x0000580604ff75b2 */ /* 0x0004620008000100 */
[----:B------:R-:W-:Y:S01]  /*0810*/  NOP ;  /* 0x0000000000007918 */ /* 0x000fe20000000000 */
.L_x_10:
[----:B------:R-:W4:Y:S01]  /*0820*/  SHFL.IDX PT, R0, R151, RZ, 0x1f ;  /* 0x00001fff97007589 */ /* 0x000f2200000e0000 */
[----:B------:R-:W-:Y:S01]  /*0830*/  NOP ;  /* 0x0000000000007918 */ /* 0x000fe20000000000 */
[----:B----4-:R-:W-:-:S13]  /*0840*/  ISETP.NE.AND P1, PT, R0, 0x3, PT ;  /* 0x000000030000780c */ /* 0x010fda0003f25270 */
[----:B------:R-:W-:Y:S05]  /*0850*/  @P1 BRA `(.L_x_11) ;  /* 0x00000000002c1947 */ /* 0x000fea0003800000 */
[----:B--23--:R-:W-:Y:S01]  /*0860*/  UMOV UR6, 0x400 ;  /* 0x0000040000067882 */ /* 0x00cfe20000000000 */
[----:B------:R-:W-:Y:S01]  /*0870*/  UMOV UR4, 0x20 ;  /* 0x0000002000047882 */ /* 0x000fe20000000000 */
[----:B------:R-:W-:Y:S02]  /*0880*/  ULEA UR6, UR47, UR6, 0x18 ;  /* 0x000000062f067291 */ /* 0x000fe4000f8ec0ff */
[----:B------:R-:W-:-:S04]  /*0890*/  UIADD3 UR4, UPT, UPT, -UR4, 0x100000, URZ ;  /* 0x0010000004047890 */ /* 0x000fc8000fffe1ff */
[----:B------:R-:W-:Y:S02]  /*08a0*/  USHF.L.U32 UR5, UR4, 0xb, URZ ;  /* 0x0000000b04057899 */ /* 0x000fe400080006ff */
[----:B------:R-:W-:Y:S01]  /*08b0*/  USHF.L.U32 UR4, UR4, 0x1, URZ ;  /* 0x0000000104047899 */ /* 0x000fe200080006ff */
[----:B------:R-:W-:Y:S01]  /*08c0*/  ELECT P1, URZ, PT ;  /* 0x0000000000ff782f */ /* 0x000fe20003820000 */
[----:B------:R-:W2:Y:S10]  /*08d0*/  FENCE.VIEW.ASYNC.S ;  /* 0x00000000000073c6 */ /* 0x000eb40000000000 */
[----:B--2---:R4:W2:Y:S01]  /*08e0*/  SYNCS.EXCH.64 URZ, [UR6+0x60], UR4 ;  /* 0x0000600406ff75b2 */ /* 0x0048a20008000100 */
[----:B------:R4:W3:Y:S02]  /*08f0*/  SYNCS.EXCH.64 URZ, [UR6+0x68], UR4 ;  /* 0x0000680406ff75b2 */ /* 0x0008e40008000100 */
[----:B----4-:R-:W-:Y:S01]  /*0900*/  NOP ;  /* 0x0000000000007918 */ /* 0x010fe20000000000 */
.L_x_11:
[----:B------:R-:W4:Y:S01]  /*0910*/  SHFL.IDX PT, R0, R151, RZ, 0x1f ;  /* 0x00001fff97007589 */ /* 0x000f2200000e0000 */
[----:B------:R-:W-:Y:S01]  /*0920*/  NOP ;  /* 0x0000000000007918 */ /* 0x000fe20000000000 */
[----:B----4-:R-:W-:-:S13]  /*0930*/  ISETP.NE.AND P1, PT, R0, 0x4, PT ;  /* 0x000000040000780c */ /* 0x010fda0003f25270 */
[----:B------:R-:W-:Y:S05]  /*0940*/  @P1 BRA `(.L_x_12) ;  /* 0x0000000000481947 */ /* 0x000fea0003800000 */
[----:B--23--:R-:W-:Y:S01]  /*0950*/  UMOV UR4, 0x720 ;  /* 0x0000072000047882 */ /* 0x00cfe20000000000 */
[----:B------:R-:W-:Y:S01]  /*0960*/  UMOV UR6, 0x400 ;  /* 0x0000040000067882 */ /* 0x000fe20000000000 */
[----:B------:R-:W-:Y:S01]  /*0970*/  USEL UR4, UR4, 0x620, UP4 ;  /* 0x0000062004047887 */ /* 0x000fe2000a000000 */
        /* <DEDUP_REMOVED lines=10> */
[----:B--2---:R4:W2:Y:S08]  /*0a20*/  SYNCS.EXCH.64 URZ, [UR6+0x70], UR8 ;  /* 0x0000700806ff75b2 */ /* 0x0048b00008000100 */
[----:B------:R4:W3:Y:S01]  /*0a30*/  SYNCS.EXCH.64 URZ, [UR6+0x80], UR4 ;  /* 0x0000800406ff75b2 */ /* 0x0008e20008000100 */
[----:B------:R4:W1:Y:S01]  /*0a40*/  SYNCS.EXCH.64 URZ, [UR6+0x78], UR8 ;  /* 0x0000780806ff75b2 */ /* 0x0008620008000100 */
[----:B------:R4:W1:Y:S02]  /*0a50*/  SYNCS.EXCH.64 URZ, [UR6+0x88], UR4 ;  /* 0x0000880406ff75b2 */ /* 0x0008640008000100 */
[----:B----4-:R-:W-:Y:S01]  /*0a60*/  NOP ;  /* 0x0000000000007918 */ /* 0x010fe20000000000 */
.L_x_12:
[----:B------:R-:W4:Y:S01]  /*0a70*/  SHFL.IDX PT, R0, R151, RZ, 0x1f ;  /* 0x00001fff97007589 */ /* 0x000f2200000e0000 */
[----:B------:R-:W-:Y:S01]  /*0a80*/  NOP ;  /* 0x0000000000007918 */ /* 0x000fe20000000000 */
[----:B----4-:R-:W-:-:S13]  /*0a90*/  ISETP.NE.AND P1, PT, R0, 0x5, PT ;  /* 0x000000050000780c */ /* 0x010fda0003f25270 */
[----:B------:R-:W-:Y:S05]  /*0aa0*/  @P1 BRA `(.L_x_13) ;  /* 0x0000000000441947 */ /* 0x000fea0003800000 */
[----:B--23--:R-:W-:Y:S01]  /*0ab0*/  UMOV UR4, 0x400 ;  /* 0x0000040000047882 */ /* 0x00cfe20000000000 */
        /* <DEDUP_REMOVED lines=16> */
.L_x_13:
[----:B------:R-:W4:Y:S01]  /*0bc0*/  SHFL.IDX PT, R0, R151, RZ, 0x1f ;  /* 0x00001fff97007589 */ /* 0x000f2200000e0000 */
[----:B------:R-:W-:Y:S01]  /*0bd0*/  ISETP.NE.OR P0, PT, RZ, UR17, !P0 ;  /* 0x00000011ff007c0c */ /* 0x000fe2000c705670 */
        /* <DEDUP_REMOVED lines=12> */
[----:B------:R4:W3:Y:S01]  /*0ca0*/  SYNCS.EXCH.64 URZ, [UR4+0xc0], UR6 ;  /* 0x0000c00604ff75b2 */ /* 0x0008e20008000100 */
[----:B------:R4:W1:Y:S01]  /*0cb0*/  SYNCS.EXCH.64 URZ, [UR4+0xb8], UR6 ;  /* 0x0000b80604ff75b2 */ /* 0x0008620008000100 */
[----:B------:R4:W1:Y:S02]  /*0cc0*/  SYNCS.EXCH.64 URZ, [UR4+0xc8], UR6 ;  /* 0x0000c80604ff75b2 */ /* 0x0008640008000100 */
[----:B----4-:R-:W-:Y:S01]  /*0cd0*/  NOP ;  /* 0x0000000000007918 */ /* 0x010fe20000000000 */
.L_x_14:
[----:B------:R-:W-:Y:S01]  /*0ce0*/  VOTEU.ALL UP0, P0 ;  /* 0x0000000000ff7886 */ /* 0x000fe20000000000 */
[----:B--23--:R-:W-:Y:S01]  /*0cf0*/  UMOV UR4, 0x20 ;  /* 0x0000002000047882 */ /* 0x00cfe20000000000 */
[----:B------:R-:W2:Y:S01]  /*0d00*/  LDCU UR7, c[0x0][0x36c] ;  /* 0x00006d80ff0777ac */ /* 0x000ea20008000800 */
[----:B------:R-:W-:Y:S01]  /*0d10*/  NOP ;  /* 0x0000000000007918 */ /* 0x000fe20000000000 */
[----:B------:R-:W-:Y:S01]  /*0d20*/  LOP3.LUT R0, R163, 0x1f, RZ, 0xc0, !PT ;  /* 0x0000001fa3007812 */ /* 0x000fe200078ec0ff */
[----:B------:R-:W-:Y:S01]  /*0d30*/  @!UP0 UMOV UR6, 0x400 ;  /* 0x0000040000068882 */ /* 0x000fe20000000000 */
[----:B------:R-:W-:-:S04]  /*0d40*/  @!UP0 UIADD3 UR4, UPT, UPT, -UR4, 0x100000, URZ ;  /* 0x0010000004048890 */ /* 0x000fc8000fffe1ff */
[----:B------:R-:W-:Y:S02]  /*0d50*/  @!UP0 USHF.L.U32 UR5, UR4, 0xb, URZ ;  /* 0x0000000b04058899 */ /* 0x000fe400080006ff */
[----:B------:R-:W-:Y:S02]  /*0d60*/  @!UP0 USHF.L.U32 UR4, UR4, 0x1, URZ ;  /* 0x0000000104048899 */ /* 0x000fe400080006ff */
[----:B------:R-:W-:Y:S01]  /*0d70*/  @!UP0 ULEA UR6, UR47, UR6, 0x18 ;  /* 0x000000062f068291 */ /* 0x000fe2000f8ec0ff */
[----:B------:R-:W-:Y:S01]  /*0d80*/  VOTEU.ALL UP0, P0 ;  /* 0x0000000000ff7886 */ /* 0x000fe20000000000 */
[----:B------:R-:W-:Y:S02]  /*0d90*/  UISETP.NE.AND UP5, UPT, UR17, URZ, UPT ;  /* 0x000000ff1100728c */ /* 0x000fe4000bfa5270 */
[----:B--2---:R-:W-:Y:S01]  /*0da0*/  UISETP.EQ.U32.AND UP6, UPT, UR7, 0x1, UPT ;  /* 0x000000010700788c */ /* 0x004fe2000bfc2070 */
[----:B------:R-:W2:Y:S07]  /*0db0*/  FENCE.VIEW.ASYNC.S ;  /* 0x00000000000073c6 */ /* 0x000eae0000000000 */
[----:B--2---:R2:W3:Y:S01]  /*0dc0*/  @!UP0 SYNCS.EXCH.64 URZ, [UR6+0xd0], UR4 ;  /* 0x0000d00406ff85b2 */ /* 0x0044e20008000100 */
[----:B------:R-:W-:Y:S05]  /*0dd0*/  BRA.U !UP6, `(.L_x_15) ;  /* 0x000000010e087547 */ /* 0x000fea000b800000 */
[----:B-1-3--:R-:W-:Y:S01]  /*0de0*/  UCGABAR_ARV ;  /* 0x00000000000079c7 */ /* 0x00afe20008000000 */
[----:B------:R-:W-:Y:S05]  /*0df0*/  BRA `(.L_x_16) ;  /* 0x0000000000047947 */ /* 0x000fea0003800000 */
.L_x_15:
[----:B-1-3--:R-:W-:Y:S01]  /*0e00*/  NOP ;  /* 0x0000000000007918 */ /* 0x00afe20000000000 */
.L_x_16:
[----:B------:R-:W1:Y:S01]  /*0e10*/  S2UR UR20, SR_CTAID.X ;  /* 0x00000000001479c3 */ /* 0x000e620000002500 */
[----:B------:R-:W-:-:S05]  /*0e20*/  CS2R.32 R152, SR_CgaSize ;  /* 0x0000000000987805 */ /* 0x000fca0000008a00 */
[----:B------:R-:W-:-:S05]  /*0e30*/  IMAD R152, R152, -0xa0, RZ ;  /* 0xffffff6098987824 */ /* 0x000fca00078e02ff */
[----:B--2---:R-:W-:-:S14]  /*0e40*/  R2UR UR5, R152 ;  /* 0x00000000980572ca */ /* 0x004fdc00000e0000 */
[----:B------:R-:W2:Y:S01]  /*0e50*/  LDCU UR5, c[0x0][UR5+0x2b0] ;  /* 0x00005600050577ac */ /* 0x000ea20008000800 */
[----:B------:R-:W-:-:S05]  /*0e60*/  CS2R.32 R152, SR_CgaSize ;  /* 0x0000000000987805 */ /* 0x000fca0000008a00 */
[----:B------:R-:W-:-:S05]  /*0e70*/  IMAD R152, R152, -0xa0, RZ ;  /* 0xffffff6098987824 */ /* 0x000fca00078e02ff */
[----:B------:R-:W-:-:S14]  /*0e80*/  R2UR UR4, R152 ;  /* 0x00000000980472ca */ /* 0x000fdc00000e0000 */
[----:B------:R-:W3:Y:S01]  /*0e90*/  LDCU UR4, c[0x0][UR4+0x2b4] ;  /* 0x00005680040477ac */ /* 0x000ee20008000800 */
[----:B------:R-:W4:Y:S01]  /*0ea0*/  S2UR UR16, SR_CTAID.Y ;  /* 0x00000000001079c3 */ /* 0x000f220000002600 */
[----:B------:R-:W-:-:S05]  /*0eb0*/  CS2R.32 R152, SR_CgaSize ;  /* 0x0000000000987805 */ /* 0x000fca0000008a00 */
[----:B------:R-:W-:-:S05]  /*0ec0*/  IMAD R152, R152, -0xa0, RZ ;  /* 0xffffff6098987824 */ /* 0x000fca00078e02ff */
[----:B------:R-:W-:-:S14]  /*0ed0*/  R2UR UR7, R152 ;  /* 0x00000000980772ca */ /* 0x000fdc00000e0000 */
[----:B------:R-:W3:Y:S01]  /*0ee0*/  LDCU UR7, c[0x0][UR7+0x2a0] ;  /* 0x00005400070777ac */ /* 0x000ee20008000800 */
[----:B------:R-:W-:-:S05]  /*0ef0*/  CS2R.32 R152, SR_CgaSize ;  /* 0x0000000000987805 */ /* 0x000fca0000008a00 */
[----:B------:R-:W-:-:S05]  /*0f00*/  IMAD R152, R152, -0xa0, RZ ;  /* 0xffffff6098987824 */ /* 0x000fca00078e02ff */
[----:B------:R-:W-:-:S14]  /*0f10*/  R2UR UR63, R152 ;  /* 0x00000000983f72ca */ /* 0x000fdc00000e0000 */
[----:B------:R-:W3:Y:S01]  /*0f20*/  LDCU UR63, c[0x0][UR63+0x2a4] ;  /* 0x000054803f3f77ac */ /* 0x000ee20008000800 */
[----:B------:R-:W-:Y:S01]  /*0f30*/  UISETP.GT.U32.AND UP0, UPT, UR68, 0xffff, UPT ;  /* 0x0000ffff4400788c */ /* 0x000fe2000bf04070 */
[----:B------:R-:W3:Y:S01]  /*0f40*/  LDCU UR21, c[0x0][0xb24] ;  /* 0x00016480ff1577ac */ /* 0x000ee20008000800 */
[----:B------:R-:W3:Y:S01]  /*0f50*/  LDCU UR42, c[0x0][0xb24] ;  /* 0x00016480ff2a77ac */ /* 0x000ee20008000800 */
[----:B-1----:R-:W-:Y:S01]  /*0f60*/  I2FP.F32.U32 R3, UR20 ;  /* 0x0000001400037c45 */ /* 0x002fe20008201000 */
[----:B------:R-:W1:Y:S04]  /*0f70*/  LDCU UR27, c[0x0][0xb30] ;  /* 0x00016600ff1b77ac */ /* 0x000e680008000800 */
[----:B--2---:R-:W-:Y:S01]  /*0f80*/  FMUL R3, R3, UR5 ;  /* 0x0000000503037c20 */ /* 0x004fe20008400000 */
[----:B------:R-:W-:Y:S01]  /*0f90*/  USHF.L.U32 UR37, UR47, 0xa, URZ ;  /* 0x0000000a2f257899 */ /* 0x000fe200080006ff */
[----:B----4-:R-:W-:Y:S01]  /*0fa0*/  I2FP.F32.U32 R2, UR16 ;  /* 0x0000001000027c45 */ /* 0x010fe20008201000 */
[----:B------:R-:W-:Y:S01]  /*0fb0*/  UMOV UR11, 0x55 ;  /* 0x00000055000b7882 */ /* 0x000fe20000000000 */
[----:B------:R-:W-:-:S02]  /*0fc0*/  USHF.L.U32 UR55, UR20, 0x7, URZ ;  /* 0x0000000714377899 */ /* 0x000fc400080006ff */
[----:B------:R-:W2:Y:S01]  /*0fd0*/  F2I.U32.TRUNC.NTZ R3, R3 ;  /* 0x0000000300037305 */ /* 0x000ea2000020f000 */
[----:B------:R-:W-:Y:S01]  /*0fe0*/  USEL UR31, UR68, 0xffff, !UP0 ;  /* 0x0000ffff441f7887 */ /* 0x000fe2000c000000 */
[----:B---3--:R-:W-:-:S06]  /*0ff0*/  FMUL R2, R2, UR4 ;  /* 0x0000000402027c20 */ /* 0x008fcc0008400000 */
[----:B------:R-:W3:Y:S01]  /*1000*/  F2I.U32.TRUNC.NTZ R2, R2 ;  /* 0x0000000200027305 */ /* 0x000ee2000020f000 */
[----:B--2---:R-:W-:Y:S02]  /*1010*/  R2UR UR4, R3 ;  /* 0x00000000030472ca */ /* 0x004fe400000e0000 */
[----:B------:R-:W-:Y:S02]  /*1020*/  PRMT R3, RZ, 0x7610, R3 ;  /* 0x00007610ff037816 */ /* 0x000fe40000000003 */
[----:B---3--:R-:W-:Y:S02]  /*1030*/  R2UR UR6, R2 ;  /* 0x00000000020672ca */ /* 0x008fe400000e0000 */
[----:B------:R-:W-:-:S07]  /*1040*/  PRMT R2, RZ, 0x7610, R2 ;  /* 0x00007610ff027816 */ /* 0x000fce0000000002 */
[----:B------:R-:W-:-:S04]  /*1050*/  UIADD3 UR5, UPT, UPT, -UR4, URZ, URZ ;  /* 0x000000ff04057290 */ /* 0x000fc8000fffe1ff */
[----:B------:R-:W-:Y:S02]  /*1060*/  UIMAD UR5, UR7, UR5, UR20 ;  /* 0x00000005070572a4 */ /* 0x000fe4000f8e0214 */
[----:B------:R-:W-:-:S04]  /*1070*/  UIADD3 UR4, UPT, UPT, -UR6, URZ, URZ ;  /* 0x000000ff06047290 */ /* 0x000fc8000fffe1ff */
[----:B------:R-:W-:Y:S01]  /*1080*/  IMAD.U32 R152, RZ, RZ, UR5 ;  /* 0x00000005ff987e24 */ /* 0x000fe2000f8e00ff */
[----:B------:R-:W-:Y:S01]  /*1090*/  UIMAD UR63, UR63, UR4, UR16 ;  /* 0x000000043f3f72a4 */ /* 0x000fe2000f8e0210 */
[----:B-1----:R-:W-:Y:S11]  /*10a0*/  BRA.U UP5, `(.L_x_17) ;  /* 0x0000000105607547 */ /* 0x002ff6000b800000 */
[----:B------:R-:W-:-:S13]  /*10b0*/  R2UR UR4, R152 ;  /* 0x00000000980472ca */ /* 0x000fda00000e0000 */
[----:B------:R-:W-:Y:S02]  /*10c0*/  UISETP.GT.U32.AND UP0, UPT, UR4, 0x1, UPT ;  /* 0x000000010400788c */ /* 0x000fe4000bf04070 */
[----:B------:R-:W-:Y:S02]  /*10d0*/  ULOP3.LUT UR10, UR4, 0xfffffffe, URZ, 0xc0, !UPT ;  /* 0xfffffffe040a7892 */ /* 0x000fe4000f8ec0ff */
[----:B------:R-:W-:Y:S02]  /*10e0*/  UISETP.NE.AND UP3, UPT, UR63, URZ, UP0 ;  /* 0x000000ff3f00728c */ /* 0x000fe40008765270 */
[----:B------:R-:W-:Y:S02]  /*10f0*/  UISETP.NE.AND UP2, UPT, UR63, 0x1, UP0 ;  /* 0x000000013f00788c */ /* 0x000fe40008745270 */
[----:B------:R-:W-:Y:S02]  /*1100*/  UISETP.NE.AND UP1, UPT, UR63, 0x2, UP0 ;  /* 0x000000023f00788c */ /* 0x000fe40008725270 */
[----:B------:R-:W-:-:S02]  /*1110*/  UISETP.NE.AND UP0, UPT, UR63, 0x3, UP0 ;  /* 0x000000033f00788c */ /* 0x000fc40008705270 */
[----:B------:R-:W-:Y:S02]  /*1120*/  USEL UR6, URZ, 0x1, UP3 ;  /* 0x00000001ff067887 */ /* 0x000fe40009800000 */
[----:B------:R-:W-:Y:S02]  /*1130*/  USEL UR5, URZ, 0x4, UP2 ;  /* 0x00000004ff057887 */ /* 0x000fe40009000000 */
[----:B------:R-:W-:Y:S02]  /*1140*/  USEL UR4, URZ, 0x10, UP1 ;  /* 0x00000010ff047887 */ /* 0x000fe40008800000 */
[----:B------:R-:W-:Y:S02]  /*1150*/  USEL UR9, URZ, 0x40, UP0 ;  /* 0x00000040ff097887 */ /* 0x000fe40008000000 */
[----:B------:R-:W-:Y:S02]  /*1160*/  USEL UR8, URZ, 0x2, UP3 ;  /* 0x00000002ff087887 */ /* 0x000fe40009800000 */
[----:B------:R-:W-:-:S02]  /*1170*/  UIADD3 UR4, UPT, UPT, UR4, UR5, UR6 ;  /* 0x0000000504047290 */ /* 0x000fc4000fffe006 */
[----:B------:R-:W-:Y:S02]  /*1180*/  USEL UR6, URZ, 0x20, UP1 ;  /* 0x00000020ff067887 */ /* 0x000fe40008800000 */
[----:B------:R-:W-:Y:S02]  /*1190*/  USEL UR7, URZ, 0x8, UP2 ;  /* 0x00000008ff077887 */ /* 0x000fe40009000000 */
[----:B------:R-:W-:Y:S02]  /*11a0*/  UIADD3 UR5, UPT, UPT, UR8, UR9, UR4 ;  /* 0x0000000908057290 */ /* 0x000fe4000fffe004 */
[----:B------:R-:W-:Y:S02]  /*11b0*/  ULEA UR4, UR63, UR10, 0x1 ;  /* 0x0000000a3f047291 */ /* 0x000fe4000f8e08ff */
[----:B------:R-:W-:Y:S02]  /*11c0*/  USEL UR8, URZ, 0x80, UP0 ;  /* 0x00000080ff087887 */ /* 0x000fe40008000000 */
[----:B------:R-:W-:-:S03]  /*11d0*/  UIADD3 UR5, UPT, UPT, UR6, UR7, UR5 ;  /* 0x0000000706057290 */ /* 0x000fc6000fffe005 */
[----:B------:R-:W-:Y:S01]  /*11e0*/  UMOV UR6, 0x3 ;  /* 0x0000000300067882 */ /* 0x000fe20000000000 */
[----:B------:R-:W-:Y:S02]  /*11f0*/  UIADD3 UR5, UPT, UPT, UR5, UR8, URZ ;  /* 0x0000000805057290 */ /* 0x000fe4000fffe0ff */
[----:B------:R-:W-:-:S04]  /*1200*/  USHF.L.U32 UR4, UR6, UR4, URZ ;  /* 0x0000000406047299 */ /* 0x000fc800080006ff */
[----:B------:R-:W-:Y:S02]  /*1210*/  MOV R3, UR5 ;  /* 0x0000000500037c02 */ /* 0x000fe40008000f00 */
[----:B------:R-:W-:-:S07]  /*1220*/  IMAD.U32 R2, RZ, RZ, UR4 ;  /* 0x00000004ff027e24 */ /* 0x000fce000f8e00ff */
.L_x_17:
[----:B------:R-:W1:Y:S01]  /*1230*/  S2UR UR36, SR_CTAID.Z ;  /* 0x00000000002479c3 */ /* 0x000e620000002700 */
[----:B------:R-:W-:Y:S02]  /*1240*/  UISETP.GE.AND UP0, UPT, UR21, 0x1, UPT ;  /* 0x000000011500788c */ /* 0x000fe4000bf06270 */
[----:B------:R-:W-:Y:S02]  /*1250*/  ULOP3.LUT UR31, UR31, 0xffff, URZ, 0xc0, !UPT ;  /* 0x0000ffff1f1f7892 */ /* 0x000fe4000f8ec0ff */
[----:B------:R-:W-:Y:S02]  /*1260*/  UISETP.NE.AND UP3, UPT, UR17, 0x2, UPT ;  /* 0x000000021100788c */ /* 0x000fe4000bf65270 */
[----:B------:R-:W-:Y:S02]  /*1270*/  ULOP3.LUT UR37, UR37, 0x1800, URZ, 0xc0, !UPT ;  /* 0x0000180025257892 */ /* 0x000fe4000f8ec0ff */
[----:B------:R-:W-:Y:S02]  /*1280*/  ULOP3.LUT UR55, UR55, 0x80, URZ, 0xc0, !UPT ;  /* 0x0000008037377892 */ /* 0x000fe4000f8ec0ff */
[----:B------:R-:W-:Y:S01]  /*1290*/  USHF.L.U32 UR31, UR11, UR31, URZ ;  /* 0x0000001f0b1f7299 */ /* 0x000fe200080006ff */
[----:B------:R-:W-:Y:S11]  /*12a0*/  BRA.U !UP0, `(.L_x_18) ;  /* 0x0000000108d47547 */ /* 0x000ff6000b800000 */
[----:B------:R-:W2:Y:S01]  /*12b0*/  LDCU.128 UR12, c[0x0][0xb10] ;  /* 0x00016200ff0c77ac */ /* 0x000ea20008000c00 */
[----:B------:R-:W3:Y:S01]  /*12c0*/  LDCU UR6, c[0x0][0x370] ;  /* 0x00006e00ff0677ac */ /* 0x000ee20008000800 */
[----:B------:R-:W4:Y:S01]  /*12d0*/  LDCU UR5, c[0x0][0x374] ;  /* 0x00006e80ff0577ac */ /* 0x000f220008000800 */
[----:B------:R-:W1:Y:S01]  /*12e0*/  LDCU UR26, c[0x0][0xb0c] ;  /* 0x00016180ff1a77ac */ /* 0x000e620008000800 */
[----:B------:R-:W1:Y:S01]  /*12f0*/  LDCU UR7, c[0x0][0xb20] ;  /* 0x00016400ff0777ac */ /* 0x000e620008000800 */
[----:B------:R-:W1:Y:S01]  /*1300*/  LDCU.64 UR8, c[0x0][0xb28] ;  /* 0x00016500ff0877ac */ /* 0x000e620008000a00 */
[----:B--2---:R-:W-:Y:S02]  /*1310*/  UISETP.NE.AND UP0, UPT, UR14, 0x1, UPT ;  /* 0x000000010e00788c */ /* 0x004fe4000bf05270 */
[----:B----4-:R-:W-:Y:S02]  /*1320*/  UIMAD.WIDE.U32 UR10, UR5, UR15, URZ ;  /* 0x0000000f050a72a5 */ /* 0x010fe4000f8e00ff */
[----:B---3--:R-:W-:-:S02]  /*1330*/  UIMAD.WIDE.U32 UR22, UR6, UR12, URZ ;  /* 0x0000000c061672a5 */ /* 0x008fc4000f8e00ff */
[----:B-1----:R-:W-:Y:S02]  /*1340*/  UISETP.NE.AND UP1, UPT, UR26, 0x1, UPT ;  /* 0x000000011a00788c */ /* 0x002fe4000bf25270 */
[----:B------:R-:W-:Y:S01]  /*1350*/  UISETP.NE.AND UP2, UPT, UR21, 0x1, UPT ;  /* 0x000000011500788c */ /* 0x000fe2000bf45270 */
[----:B------:R-:W-:Y:S02]  /*1360*/  UMOV UR10, UR11 ;  /* 0x0000000b000a7c82 */ /* 0x000fe40008000000 */
[----:B------:R-:W-:Y:S01]  /*1370*/  UMOV UR22, UR23 ;  /* 0x0000001700167c82 */ /* 0x000fe20008000000 */
[----:B------:R-:W-:Y:S02]  /*1380*/  @UP0 USHF.R.U32.HI UR5, URZ, UR7, UR10 ;  /* 0x00000007ff050299 */ /* 0x000fe4000801160a */
[----:B------:R-:W-:Y:S02]  /*1390*/  UIMAD.WIDE.U32 UR24, UR16, UR15, URZ ;  /* 0x0000000f101872a5 */ /* 0x000fe4000f8e00ff */
[----:B------:R-:W-:-:S02]  /*13a0*/  UIMAD.WIDE.U32 UR10, UR5, UR8, URZ ;  /* 0x00000008050a72a5 */ /* 0x000fc4000f8e00ff */
[----:B------:R-:W-:Y:S02]  /*13b0*/  @UP1 USHF.R.U32.HI UR6, URZ, UR13, UR22 ;  /* 0x0000000dff061299 */ /* 0x000fe40008011616 */
[----:B------:R-:W-:Y:S02]  /*13c0*/  UIMAD.WIDE.U32 UR18, UR20, UR12, URZ ;  /* 0x0000000c141272a5 */ /* 0x000fe4000f8e00ff */
[----:B------:R-:W-:Y:S01]  /*13d0*/  UIMAD.WIDE.U32 UR22, UR6, UR8, URZ ;  /* 0x00000008061672a5 */ /* 0x000fe2000f8e00ff */
[----:B------:R-:W-:Y:S01]  /*13e0*/  UMOV UR4, UR25 ;  /* 0x0000001900047c82 */ /* 0x000fe20008000000 */
[----:B------:R-:W-:Y:S01]  /*13f0*/  UMOV UR10, UR11 ;  /* 0x0000000b000a7c82 */ /* 0x000fe20008000000 */
[----:B------:R-:W-:Y:S02]  /*1400*/  USHF.R.U32.HI UR4, URZ, UR7, UR4 ;  /* 0x00000007ff047299 */ /* 0x000fe40008011604 */
[----:B------:R-:W-:Y:S02]  /*1410*/  @UP2 USHF.R.U32.HI UR5, URZ, UR9, UR10 ;  /* 0x00000009ff052299 */ /* 0x000fe4000801160a */
[----:B------:R-:W-:Y:S01]  /*1420*/  UMOV UR7, UR23 ;  /* 0x0000001700077c82 */ /* 0x000fe20008000000 */
[----:B------:R-:W-:Y:S01]  /*1430*/  UMOV UR18, UR19 ;  /* 0x0000001300127c82 */ /* 0x000fe20008000000 */
[----:B------:R-:W-:-:S02]  /*1440*/  @UP2 USHF.R.U32.HI UR6, URZ, UR9, UR7 ;  /* 0x00000009ff062299 */ /* 0x000fc40008011607 */
[----:B------:R-:W-:Y:S02]  /*1450*/  USHF.R.U32.HI UR13, URZ, UR13, UR18 ;  /* 0x0000000dff0d7299 */ /* 0x000fe40008011612 */
[----:B------:R-:W-:Y:S02]  /*1460*/  USEL UR4, UR16, UR4, !UP0 ;  /* 0x0000000410047287 */ /* 0x000fe4000c000000 */
[----:B------:R-:W-:Y:S02]  /*1470*/  UIMAD UR7, UR5, UR21, URZ ;  /* 0x00000015050772a4 */ /* 0x000fe4000f8e02ff */
[----:B------:R-:W-:Y:S02]  /*1480*/  USEL UR5, UR20, UR13, !UP1 ;  /* 0x0000000d14057287 */ /* 0x000fe4000c800000 */
[----:B------:R-:W-:Y:S02]  /*1490*/  UIMAD UR12, UR6, UR21, URZ ;  /* 0x00000015060c72a4 */ /* 0x000fe4000f8e02ff */
[----:B------:R-:W-:-:S02]  /*14a0*/  UISETP.GE.AND UP0, UPT, UR4, UR7, UPT ;  /* 0x000000070400728c */ /* 0x000fc4000bf06270 */
[----:B------:R-:W-:Y:S02]  /*14b0*/  UIMAD.WIDE.U32 UR10, UR4, UR8, URZ ;  /* 0x00000008040a72a5 */ /* 0x000fe4000f8e00ff */
[----:B------:R-:W-:Y:S02]  /*14c0*/  UISETP.GE.OR UP0, UPT, UR5, UR12, UP0 ;  /* 0x0000000c0500728c */ /* 0x000fe40008706670 */
[----:B------:R-:W-:Y:S02]  /*14d0*/  UIMAD.WIDE.U32 UR12, UR5, UR8, URZ ;  /* 0x00000008050c72a5 */ /* 0x000fe4000f8e00ff */
[----:B------:R-:W-:Y:S01]  /*14e0*/  UIADD3 UR10, UPT, UPT, -UR4, URZ, URZ ;  /* 0x000000ff040a7290 */ /* 0x000fe2000fffe1ff */
[----:B------:R-:W-:Y:S01]  /*14f0*/  UMOV UR8, UR11 ;  /* 0x0000000b00087c82 */ /* 0x000fe20008000000 */
[----:B------:R-:W-:Y:S02]  /*1500*/  UIADD3 UR11, UPT, UPT, -UR5, URZ, URZ ;  /* 0x000000ff050b7290 */ /* 0x000fe4000fffe1ff */
[----:B------:R-:W-:-:S03]  /*1510*/  USHF.R.U32.HI UR8, URZ, UR9, UR8 ;  /* 0x00000009ff087299 */ /* 0x000fc60008011608 */
[----:B------:R-:W-:Y:S01]  /*1520*/  @!UP0 UMOV UR7, UR13 ;  /* 0x0000000d00078c82 */ /* 0x000fe20008000000 */
[----:B------:R-:W-:Y:S02]  /*1530*/  UIMAD UR16, UR14, UR10, UR16 ;  /* 0x0000000a0e1072a4 */ /* 0x000fe4000f8e0210 */
[----:B------:R-:W-:Y:S02]  /*1540*/  USEL UR8, UR4, UR8, !UP2 ;  /* 0x0000000804087287 */ /* 0x000fe4000d000000 */
[----:B------:R-:W-:Y:S02]  /*1550*/  @!UP0 USHF.R.U32.HI UR7, URZ, UR9, UR7 ;  /* 0x00000009ff078299 */ /* 0x000fe40008011607 */
[----:B------:R-:W-:Y:S02]  /*1560*/  UIADD3 UR9, UPT, UPT, -UR8, URZ, URZ ;  /* 0x000000ff08097290 */ /* 0x000fe4000fffe1ff */
[----:B------:R-:W-:Y:S02]  /*1570*/  @!UP0 USEL UR7, UR5, UR7, !UP2 ;  /* 0x0000000705078287 */ /* 0x000fe4000d000000 */
[----:B------:R-:W-:-:S02]  /*1580*/  UIMAD UR9, UR21, UR9, UR4 ;  /* 0x00000009150972a4 */ /* 0x000fc4000f8e0204 */
[----:B------:R-:W-:Y:S02]  /*1590*/  @!UP0 UIADD3 UR8, UPT, UPT, UR8, -UR7, URZ ;  /* 0x8000000708088290 */ /* 0x000fe4000fffe0ff */
[----:B------:R-:W-:Y:S02]  /*15a0*/  @!UP0 UIMAD UR6, UR9, UR6, UR7 ;  /* 0x00000006090682a4 */ /* 0x000fe4000f8e0207 */
[----:B------:R-:W-:Y:S02]  /*15b0*/  @!UP0 UIMAD UR4, UR8, UR21, UR5 ;  /* 0x00000015080482a4 */ /* 0x000fe4000f8e0205 */
[----:B------:R-:W-:Y:S02]  /*15c0*/  UIMAD UR20, UR26, UR11, UR20 ;  /* 0x0000000b1a1472a4 */ /* 0x000fe4000f8e0214 */
[----:B------:R-:W-:Y:S01]  /*15d0*/  UIMAD UR16, UR4, UR14, UR16 ;  /* 0x0000000e041072a4 */ /* 0x000fe2000f8e0210 */
[----:B------:R-:W-:Y:S02]  /*15e0*/  @!UP0 UMOV UR5, UR6 ;  /* 0x0000000600058c82 */ /* 0x000fe40008000000 */
[----:B------:R-:W-:-:S12]  /*15f0*/  UIMAD UR20, UR5, UR26, UR20 ;  /* 0x0000001a051472a4 */ /* 0x000fd8000f8e0214 */
.L_x_18:
[----:B------:R-:W-:-:S09]  /*1600*/  UISETP.NE.AND UP0, UPT, UR27, 0x1, UPT ;  /* 0x000000011b00788c */ /* 0x000fd2000bf05270 */
[----:B------:R-:W-:Y:S05]  /*1610*/  BRA.U UP0, `(.L_x_19) ;  /* 0x0000000100447547 */ /* 0x000fea000b800000 */
[----:B------:R-:W2:Y:S01]  /*1620*/  LDCU.128 UR8, c[0x0][0xb10] ;  /* 0x00016200ff0877ac */ /* 0x000ea20008000c00 */
[----:B------:R-:W3:Y:S01]  /*1630*/  LDCU UR12, c[0x0][0xb0c] ;  /* 0x00016180ff0c77ac */ /* 0x000ee20008000800 */
[----:B------:R-:W4:Y:S01]  /*1640*/  LDCU UR13, c[0x0][0xb20] ;  /* 0x00016400ff0d77ac */ /* 0x000f220008000800 */
[----:B--2---:R-:W-:Y:S02]  /*1650*/  UIMAD.WIDE.U32 UR6, UR20, UR8, URZ ;  /* 0x00000008140672a5 */ /* 0x004fe4000f8e00ff */
[----:B------:R-:W-:Y:S02]  /*1660*/  UIMAD.WIDE.U32 UR4, UR16, UR11, URZ ;  /* 0x0000000b100472a5 */ /* 0x000fe4000f8e00ff */
[----:B---3--:R-:W-:Y:S02]  /*1670*/  UISETP.NE.AND UP1, UPT, UR12, 0x1, UPT ;  /* 0x000000010c00788c */ /* 0x008fe4000bf25270 */
[----:B------:R-:W-:Y:S01]  /*1680*/  UISETP.NE.AND UP0, UPT, UR10, 0x1, UPT ;  /* 0x000000010a00788c */ /* 0x000fe2000bf05270 */
[----:B------:R-:W-:-:S02]  /*1690*/  UMOV UR6, UR7 ;  /* 0x0000000700067c82 */ /* 0x000fc40008000000 */
[----:B------:R-:W-:Y:S01]  /*16a0*/  UMOV UR4, UR5 ;  /* 0x0000000500047c82 */ /* 0x000fe20008000000 */
[----:B------:R-:W-:Y:S02]  /*16b0*/  USHF.R.U32.HI UR6, URZ, UR9, UR6 ;  /* 0x00000009ff067299 */ /* 0x000fe40008011606 */
[----:B----4-:R-:W-:Y:S02]  /*16c0*/  USHF.R.U32.HI UR4, URZ, UR13, UR4 ;  /* 0x0000000dff047299 */ /* 0x010fe40008011604 */
[----:B------:R-:W-:Y:S02]  /*16d0*/  USEL UR5, UR20, UR6, !UP1 ;  /* 0x0000000614057287 */ /* 0x000fe4000c800000 */
[----:B------:R-:W-:-:S04]  /*16e0*/  USEL UR4, UR16, UR4, !UP0 ;  /* 0x0000000410047287 */ /* 0x000fc8000c000000 */
[----:B------:R-:W-:Y:S02]  /*16f0*/  UIADD3 UR6, UPT, UPT, UR5, -UR4, URZ ;  /* 0x8000000405067290 */ /* 0x000fe4000fffe0ff */
[----:B------:R-:W-:Y:S02]  /*1700*/  UIADD3 UR4, UPT, UPT, -UR5, UR4, URZ ;  /* 0x0000000405047290 */ /* 0x000fe4000fffe1ff */
[----:B------:R-:W-:Y:S02]  /*1710*/  UIMAD UR16, UR6, UR10, UR16 ;  /* 0x0000000a061072a4 */ /* 0x000fe4000f8e0210 */
[----:B------:R-:W-:-:S12]  /*1720*/  UIMAD UR20, UR4, UR12, UR20 ;  /* 0x0000000c041472a4 */ /* 0x000fd8000f8e0214 */
.L_x_19:
[----:B------:R-:W-:Y:S05]  /*1730*/  BRA.U !UP6, `(.L_x_20) ;  /* 0x000000010e0c7547 */ /* 0x000fea000b800000 */
[----:B------:R-:W-:Y:S01]  /*1740*/  UCGABAR_WAIT ;  /* 0x0000000000007dc7 */ /* 0x000fe20008000000 */
[----:B------:R-:W-:Y:S01]  /*1750*/  CCTL.IVALL ;  /* 0x00000000ff00798f */ /* 0x000fe20002000000 */
[----:B------:R-:W-:Y:S05]  /*1760*/  BRA `(.L_x_21) ;  /* 0x0000000000047947 */ /* 0x000fea0003800000 */
.L_x_20:
[----:B------:R-:W-:Y:S06]  /*1770*/  BAR.SYNC.DEFER_BLOCKING 0x0 ;  /* 0x0000000000007b1d */ /* 0x000fec0000010000 */
.L_x_21:
[----:B------:R-:W-:Y:S05]  /*1780*/  BRA.U UP3, `(.L_x_22) ;  /* 0x0000001503247547 */ /* 0x000fea000b800000 */
[----:B------:R-:W2:Y:S01]  /*1790*/  LDCU UR6, c[0x0][0x38c] ;  /* 0x00007180ff0677ac */ /* 0x000ea20008000800 */
[----:B------:R-:W-:Y:S01]  /*17a0*/  PLOP3.LUT P2, PT, PT, PT, UP4, 0x80, 0x8 ;  /* 0x000000000008781c */ /* 0x000fe20003f4f048 */
[----:B------:R-:W-:Y:S01]  /*17b0*/  IMAD.MOV.U32 R12, RZ, RZ, 0x1 ;  /* 0x00000001ff0c7424 */ /* 0x000fe200078e00ff */
[----:B------:R-:W-:Y:S02]  /*17c0*/  ISETP.NE.AND P3, PT, R0, RZ, P4 ;  /* 0x000000ff0000720c */ /* 0x000fe40002765270 */
[----:B------:R-:W-:Y:S02]  /*17d0*/  CS2R R10, SRZ ;  /* 0x00000000000a7805 */ /* 0x000fe4000001ff00 */
[----:B------:R-:W-:Y:S01]  /*17e0*/  PLOP3.LUT P2, PT, P2, PT, PT, 0x8, 0x80 ;  /* 0x000000000080781c */ /* 0x000fe2000174e170 */
[----:B------:R-:W-:Y:S01]  /*17f0*/  IMAD.MOV.U32 R9, RZ, RZ, RZ ;  /* 0x000000ffff097224 */ /* 0x000fe200078e00ff */
[----:B------:R-:W3:Y:S01]  /*1800*/  LDCU UR49, c[0x0][0x370] ;  /* 0x00006e00ff3177ac */ /* 0x000ee20008000800 */
[----:B------:R-:W-:Y:S01]  /*1810*/  IMAD.MOV.U32 R8, RZ, RZ, 0x1 ;  /* 0x00000001ff087424 */ /* 0x000fe200078e00ff */
[----:B------:R-:W4:Y:S01]  /*1820*/  LDCU.64 UR44, c[0x0][0x348] ;  /* 0x00006900ff2c77ac */ /* 0x000f220008000a00 */
[----:B------:R-:W-:Y:S01]  /*1830*/  ULEA.HI UR53, UR37, UR55, URZ, 0x1a ;  /* 0x0000003725357291 */ /* 0x000fe2000f8fd0ff */
[----:B------:R-:W1:Y:S01]  /*1840*/  LDCU UR48, c[0x0][0x374] ;  /* 0x00006e80ff3077ac */ /* 0x000e620008000800 */
[----:B--2---:R-:W-:-:S02]  /*1850*/  UIADD3 UR5, UPT, UPT, UR6, 0x7f, URZ ;  /* 0x0000007f06057890 */ /* 0x004fc4000fffe0ff */
[----:B------:R-:W-:Y:S02]  /*1860*/  UIADD3 UR56, UPT, UPT, UR6, 0xfe, URZ ;  /* 0x000000fe06387890 */ /* 0x000fe4000fffe0ff */
[----:B------:R-:W-:Y:S01]  /*1870*/  USHF.R.S32.HI UR4, URZ, 0x1f, UR5 ;  /* 0x0000001fff047899 */ /* 0x000fe20008011405 */
[----:B------:R-:W-:-:S03]  /*1880*/  UMOV UR29, URZ ;  /* 0x000000ff001d7c82 */ /* 0x000fc60008000000 */
[----:B------:R-:W-:Y:S02]  /*1890*/  ULEA.HI UR4, UR4, UR5, URZ, 0x7 ;  /* 0x0000000504047291 */ /* 0x000fe4000f8f38ff */
[----:B------:R-:W-:Y:S02]  /*18a0*/  UIADD3 UR5, UPT, UPT, UR6, -0x1, URZ ;  /* 0xffffffff06057890 */ /* 0x000fe4000fffe0ff */
[----:B------:R-:W-:Y:S02]  /*18b0*/  USHF.R.S32.HI UR51, URZ, 0x7, UR4 ;  /* 0x00000007ff337899 */ /* 0x000fe40008011404 */
[----:B------:R-:W-:Y:S02]  /*18c0*/  UISETP.GE.U32.AND UP1, UPT, UR5, -0xff, UPT ;  /* 0xffffff010500788c */ /* 0x000fe4000bf26070 */
[----:B------:R-:W-:-:S04]  /*18d0*/  UISETP.LT.U32.AND UP0, UPT, UR51, 0x2, UPT ;  /* 0x000000023300788c */ /* 0x000fc8000bf01070 */
[----:B------:R-:W-:Y:S02]  /*18e0*/  USEL UR50, UR51, 0x2, UP0 ;  /* 0x0000000233327887 */ /* 0x000fe40008000000 */
[----:B------:R-:W-:Y:S02]  /*18f0*/  UISETP.NE.AND UP0, UPT, UR17, URZ, UPT ;  /* 0x000000ff1100728c */ /* 0x000fe4000bf05270 */
[----:B------:R-:W-:Y:S02]  /*1900*/  UIADD3 UR4, UPT, UPT, UR50, -0x1, URZ ;  /* 0xffffffff32047890 */ /* 0x000fe4000fffe0ff */
[----:B------:R-:W-:Y:S02]  /*1910*/  @UP1 UIADD3 UR4, UPT, UPT, UR50, URZ, URZ ;  /* 0x000000ff32041290 */ /* 0x000fe4000fffe0ff */
[----:B------:R-:W-:Y:S02]  /*1920*/  USEL UR38, UR40, 0x2, UP0 ;  /* 0x0000000228267887 */ /* 0x000fe40008000000 */
[----:B------:R-:W-:-:S02]  /*1930*/  UIADD3 UR54, UPT, UPT, UR51, -UR50, URZ ;  /* 0x8000003233367290 */ /* 0x000fc4000fffe0ff */
[----:B------:R-:W-:Y:S02]  /*1940*/  UIADD3 UR39, UPT, UPT, UR4, 0x1, URZ ;  /* 0x0000000104277890 */ /* 0x000fe4000fffe0ff */
[----:B-1-34-:R-:W-:-:S12]  /*1950*/  UIADD3 UR52, UPT, UPT, -UR4, URZ, URZ ;  /* 0x000000ff04347290 */ /* 0x01afd8000fffe1ff */
.L_x_46:
[----:B------:R-:W-:Y:S01]  /*1960*/  UISETP.NE.AND UP0, UPT, UR47, URZ, UPT ;  /* 0x000000ff2f00728c */ /* 0x000fe2000bf05270 */
[----:B-1----:R-:W1:Y:S08]  /*1970*/  S2UR UR47, SR_CgaCtaId ;  /* 0x00000000002f79c3 */ /* 0x002e700000008800 */
[----:B---3--:R-:W-:Y:S05]  /*1980*/  BRA.U UP0, `(.L_x_23) ;  /* 0x0000000100347547 */ /* 0x008fea000b800000 */
[----:B------:R-:W2:Y:S01]  /*1990*/  S2R R0, SR_CgaCtaId ;  /* 0x0000000000007919 */ /* 0x000ea20000008800 */
[----:B------:R-:W-:Y:S02]  /*19a0*/  MOV R3, 0x400 ;  /* 0x0000040000037802 */ /* 0x000fe40000000f00 */
[----:B------:R-:W-:Y:S02]  /*19b0*/  SHF.L.U32 R2, R8, 0x1f, RZ ;  /* 0x0000001f08027819 */ /* 0x000fe400000006ff */
[----:B--2---:R-:W-:-:S05]  /*19c0*/  LEA R0, R0, R3, 0x18 ;  /* 0x0000000300007211 */ /* 0x004fca00078ec0ff */
[----:B------:R-:W-:-:S04]  /*19d0*/  IMAD R3, R9, 0x8, R0 ;  /* 0x0000000809037824 */ /* 0x000fc800078e0200 */
[----:B------:R-:W2:Y:S02]  /*19e0*/  SYNCS.PHASECHK.TRANS64.TRYWAIT P0, [R3+URZ+0xc0], R2 ;  /* 0x0000c002030075a7 */ /* 0x000ea400080011ff */
[----:B--2---:R-:W-:Y:S05]  /*19f0*/  @!P0 BRA `(.L_x_24) ;  /* 0x000000a000a08947 */ /* 0x004fea0003800000 */
.L_x_149:
[----:B------:R-:W-:Y:S01]  /*1a00*/  VIADD R9, R9, 0x1 ;  /* 0x0000000109097836 */ /* 0x000fe20000000000 */
[----:B------:R2:W-:Y:S04]  /*1a10*/  SYNCS.ARRIVE.TRANS64.A1T0 RZ, [R3+URZ+0xb0], RZ ;  /* 0x0000b0ff03ff79a7 */ /* 0x0005e800081000ff */
[----:B------:R-:W-:-:S04]  /*1a20*/  ISETP.NE.AND P0, PT, R9, 0x2, PT ;  /* 0x000000020900780c */ /* 0x000fc80003f05270 */
[----:B------:R-:W-:Y:S02]  /*1a30*/  SEL R9, R9, RZ, P0 ;  /* 0x000000ff09097207 */ /* 0x000fe40000000000 */
[----:B--2---:R-:W-:-:S04]  /*1a40*/  SEL R3, RZ, 0x1, P0 ;  /* 0x00000001ff037807 */ /* 0x004fc80000000000 */
[----:B------:R-:W-:Y:S02]  /*1a50*/  LOP3.LUT R8, R8, R3, RZ, 0x3c, !PT ;  /* 0x0000000308087212 */ /* 0x000fe400078e3cff */
.L_x_23:
[----:B------:R-:W-:Y:S01]  /*1a60*/  UMOV UR21, 0x400 ;  /* 0x0000040000157882 */ /* 0x000fe20000000000 */
[----:B------:R-:W-:Y:S01]  /*1a70*/  SHF.L.U32 R0, R12, 0x1f, RZ ;  /* 0x0000001f0c007819 */ /* 0x000fe200000006ff */
[----:B-1----:R-:W-:Y:S02]  /*1a80*/  ULEA UR21, UR47, UR21, 0x18 ;  /* 0x000000152f157291 */ /* 0x002fe4000f8ec0ff */
[----:B------:R-:W-:Y:S02]  /*1a90*/  UISETP.GE.U32.AND UP0, UPT, UR56, 0xff, UPT ;  /* 0x000000ff3800788c */ /* 0x000fe4000bf06070 */
[----:B------:R-:W-:Y:S02]  /*1aa0*/  ULEA UR4, UR29, UR21, 0x3 ;  /* 0x000000151d047291 */ /* 0x000fe4000f8e18ff */
[----:B------:R-:W-:Y:S01]  /*1ab0*/  ULEA UR19, UR16, UR55, 0x8 ;  /* 0x0000003710137291 */ /* 0x000fe2000f8e40ff */
[----:B------:R-:W-:-:S06]  /*1ac0*/  UMOV UR13, URZ ;  /* 0x000000ff000d7c82 */ /* 0x000fcc0008000000 */
[----:B------:R1:W2:Y:S01]  /*1ad0*/  SYNCS.PHASECHK.TRANS64.TRYWAIT P1, [UR4+0x10], R0 ;  /* 0x00001000ff0075a7 */ /* 0x0002a20008021104 */
[----:B------:R-:W-:-:S04]  /*1ae0*/  ULEA.HI UR4, UR20, UR20, URZ, 0x1 ;  /* 0x0000001414047291 */ /* 0x000fc8000f8f08ff */
[----:B------:R-:W-:-:S04]  /*1af0*/  USHF.L.U32 UR4, UR4, 0x7, URZ ;  /* 0x0000000704047899 */ /* 0x000fc800080006ff */
[----:B------:R-:W-:-:S04]  /*1b00*/  ULOP3.LUT UR35, UR4, 0xffffff00, URZ, 0xc0, !UPT ;  /* 0xffffff0004237892 */ /* 0x000fc8000f8ec0ff */
[----:B------:R-:W-:Y:S01]  /*1b10*/  UIADD3 UR35, UPT, UPT, UR53, UR35, URZ ;  /* 0x0000002335237290 */ /* 0x000fe2000fffe0ff */
[----:B------:R-:W-:Y:S11]  /*1b20*/  BRA.U !UP0, `(.L_x_25) ;  /* 0x0000000508107547 */ /* 0x000ff6000b800000 */
[----:B------:R-:W-:Y:S01]  /*1b30*/  UMOV UR30, UR52 ;  /* 0x00000034001e7c82 */ /* 0x000fe20008000000 */
[----:B------:R-:W-:Y:S01]  /*1b40*/  UMOV UR6, UR29 ;  /* 0x0000001d00067c82 */ /* 0x000fe20008000000 */
[----:B------:R-:W-:-:S05]  /*1b50*/  UMOV UR26, 0x40 ;  /* 0x00000040001a7882 */ /* 0x000fca0000000000 */
.L_x_33:
[----:B------:R-:W-:Y:S01]  /*1b60*/  ULEA UR5, UR6, UR21, 0x3 ;  /* 0x0000001506057291 */ /* 0x000fe2000f8e18ff */
[----:B--2---:R-:W-:Y:S01]  /*1b70*/  @P4 MOV R2, 0x20000 ;  /* 0x0002000000024802 */ /* 0x004fe20000000f00 */
[----:B--23--:R-:W-:Y:S10]  /*1b80*/  @P1 BRA `(.L_x_26) ;  /* 0x00000000000c1947 */ /* 0x00cff40003800000 */
[----:B------:R-:W-:-:S04]  /*1b90*/  SHF.L.U32 R3, R12, 0x1f, RZ ;  /* 0x0000001f0c037819 */ /* 0x000fc800000006ff */
[----:B------:R-:W2:Y:S02]  /*1ba0*/  SYNCS.PHASECHK.TRANS64.TRYWAIT P0, [UR5+0x10], R3 ;  /* 0x00001003ff0075a7 */ /* 0x000ea40008001105 */
[----:B--2---:R-:W-:Y:S05]  /*1bb0*/  @!P0 BRA `(.L_x_27) ;  /* 0x000000a000448947 */ /* 0x004fea0003800000 */
.L_x_26:
[----:B------:R2:W-:Y:S01]  /*1bc0*/  @P4 SYNCS.ARRIVE.TRANS64 RZ, [UR5], R2 ;  /* 0x00000002ffff49a7 */ /* 0x0005e20008000005 */
[----:B------:R-:W-:Y:S02]  /*1bd0*/  ULOP3.LUT UR4, UR38, 0x2, URZ, 0xfc, !UPT ;  /* 0x0000000226047892 */ /* 0x000fe4000f8efcff */
[----:B------:R-:W-:Y:S02]  /*1be0*/  UIADD3 UR30, UPT, UPT, UR30, 0x1, URZ ;  /* 0x000000011e1e7890 */ /* 0x000fe4000fffe0ff */
[----:B------:R-:W-:Y:S02]  /*1bf0*/  UISETP.NE.AND UP0, UPT, UR4, 0x2, UPT ;  /* 0x000000020400788c */ /* 0x000fe4000bf05270 */
[----:B------:R-:W-:-:S07]  /*1c00*/  UISETP.NE.AND UP2, UPT, UR30, 0x1, UPT ;  /* 0x000000011e00788c */ /* 0x000fce000bf45270 */
[----:B------:R-:W-:Y:S05]  /*1c10*/  BRA.U UP0, `(.L_x_28) ;  /* 0x0000000100047547 */ /* 0x000fea000b800000 */
[----:B------:R-:W-:Y:S05]  /*1c20*/  BPT.TRAP 0x1 ;  /* 0x000000040000795c */ /* 0x000fea0000300000 */
.L_x_28:
[----:B------:R-:W-:Y:S04]  /*1c30*/  BSSY.RECONVERGENT B0, `(.L_x_29) ;  /* 0x0000003000007945 */ /* 0x000fe80003800200 */
[----:B------:R-:W-:Y:S05]  /*1c40*/  @!P3 BRA `(.L_x_30) ;  /* 0x000000000004b947 */ /* 0x000fea0003800000 */
[----:B------:R-:W-:Y:S05]  /*1c50*/  BPT.TRAP 0x1 ;  /* 0x000000040000795c */ /* 0x000fea0000300000 */
.L_x_30:
[----:B------:R-:W-:Y:S05]  /*1c60*/  BSYNC.RECONVERGENT B0 ;  /* 0x0000000000007941 */ /* 0x000fea0003800200 */
.L_x_29:
[----:B------:R-:W-:Y:S01]  /*1c70*/  UIADD3 UR4, UPT, UPT, UR6, 0x1, URZ ;  /* 0x0000000106047890 */ /* 0x000fe2000fffe0ff */
[----:B------:R-:W-:Y:S01]  /*1c80*/  BSSY.RECONVERGENT B0, `(.L_x_31) ;  /* 0x000002a000007945 */ /* 0x000fe20003800200 */
[----:B------:R-:W-:Y:S02]  /*1c90*/  ELECT P0, URZ, PT ;  /* 0x0000000000ff782f */ /* 0x000fe40003800000 */
[----:B------:R-:W-:-:S04]  /*1ca0*/  UISETP.NE.AND UP0, UPT, UR4, 0x2, UPT ;  /* 0x000000020400788c */ /* 0x000fc8000bf05270 */
[----:B------:R-:W-:Y:S02]  /*1cb0*/  USEL UR7, URZ, 0x1, UP0 ;  /* 0x00000001ff077887 */ /* 0x000fe40008000000 */
[----:B------:R-:W-:-:S04]  /*1cc0*/  USEL UR29, UR4, URZ, UP0 ;  /* 0x000000ff041d7287 */ /* 0x000fc80008000000 */
[----:B------:R-:W-:Y:S01]  /*1cd0*/  ULEA UR4, UR29, UR21, 0x3 ;  /* 0x000000151d047291 */ /* 0x000fe2000f8e18ff */
[----:B------:R-:W-:-:S04]  /*1ce0*/  LOP3.LUT R12, R12, UR7, RZ, 0x3c, !PT ;  /* 0x000000070c0c7c12 */ /* 0x000fc8000f8e3cff */
[----:B-1----:R-:W-:-:S04]  /*1cf0*/  SHF.L.U32 R0, R12, 0x1f, RZ ;  /* 0x0000001f0c007819 */ /* 0x002fc800000006ff */
[----:B------:R1:W3:Y:S01]  /*1d00*/  SYNCS.PHASECHK.TRANS64.TRYWAIT P1, [UR4+0x10], R0 ;  /* 0x00001000ff0075a7 */ /* 0x0002e20008021104 */
[----:B------:R-:W-:Y:S05]  /*1d10*/  @!P0 BRA `(.L_x_32) ;  /* 0x0000000000808947 */ /* 0x000fea0003800000 */
[----:B------:R-:W-:Y:S02]  /*1d20*/  USHF.L.U32 UR4, UR6, 0xf, URZ ;  /* 0x0000000f06047899 */ /* 0x000fe400080006ff */
[----:B------:R-:W-:Y:S02]  /*1d30*/  UIADD3 UR22, UP1, UPT, UR44, 0x80, URZ ;  /* 0x000000802c167890 */ /* 0x000fe4000ff3e0ff */
[----:B------:R-:W-:Y:S02]  /*1d40*/  ULEA UR24, UR37, UR4, 0x1 ;  /* 0x0000000425187291 */ /* 0x000fe4000f8e08ff */
[----:B------:R-:W-:Y:S02]  /*1d50*/  UIADD3 UR14, UP0, UPT, UR44, 0x180, URZ ;  /* 0x000001802c0e7890 */ /* 0x000fe4000ff1e0ff */
[----:B------:R-:W-:Y:S02]  /*1d60*/  UIADD3 UR24, UPT, UPT, UR21, UR24, URZ ;  /* 0x0000001815187290 */ /* 0x000fe4000fffe0ff */
[----:B------:R-:W-:-:S02]  /*1d70*/  UIADD3 UR4, UPT, UPT, UR21, UR4, URZ ;  /* 0x0000000415047290 */ /* 0x000fc4000fffe0ff */
[----:B------:R-:W-:Y:S02]  /*1d80*/  UIADD3 UR34, UPT, UPT, UR26, -0x40, URZ ;  /* 0xffffffc01a227890 */ /* 0x000fe4000fffe0ff */
[----:B------:R-:W-:Y:S02]  /*1d90*/  ULOP3.LUT UR33, UR5, 0xfefffff8, URZ, 0xc0, !UPT ;  /* 0xfefffff805217892 */ /* 0x000fe4000f8ec0ff */
[----:B------:R-:W-:Y:S02]  /*1da0*/  UIADD3.X UR23, UPT, UPT, URZ, UR45, URZ, UP1, !UPT ;  /* 0x0000002dff177290 */ /* 0x000fe40008ffe4ff */
[----:B------:R-:W-:Y:S02]  /*1db0*/  UIADD3 UR32, UPT, UPT, UR24, 0x10800, URZ ;  /* 0x0001080018207890 */ /* 0x000fe4000fffe0ff */
[----:B------:R-:W-:Y:S02]  /*1dc0*/  UPRMT UR7, URZ, 0x5410, UR31 ;  /* 0x00005410ff077896 */ /* 0x000fe4000800001f */
[----:B------:R-:W-:-:S02]  /*1dd0*/  UIADD3 UR24, UPT, UPT, UR24, 0x14800, URZ ;  /* 0x0001480018187890 */ /* 0x000fc4000fffe0ff */
[----:B------:R-:W-:Y:S02]  /*1de0*/  UIADD3.X UR15, UPT, UPT, URZ, UR45, URZ, UP0, !UPT ;  /* 0x0000002dff0f7290 */ /* 0x000fe400087fe4ff */
[----:B------:R-:W-:Y:S02]  /*1df0*/  UIADD3 UR16, UPT, UPT, UR4, 0x20800, URZ ;  /* 0x0002080004107890 */ /* 0x000fe4000fffe0ff */
[----:B------:R-:W-:Y:S01]  /*1e00*/  UIADD3 UR8, UPT, UPT, UR4, 0x24800, URZ ;  /* 0x0002480004087890 */ /* 0x000fe2000fffe0ff */
[----:B------:R-:W-:Y:S01]  /*1e10*/  UMOV UR40, 0x0 ;  /* 0x0000000000287882 */ /* 0x000fe20000000000 */
[----:B------:R-:W-:Y:S01]  /*1e20*/  UMOV UR41, 0x10000000 ;  /* 0x1000000000297882 */ /* 0x000fe20000000000 */
[----:B------:R-:W-:Y:S01]  /*1e30*/  UMOV UR27, UR35 ;  /* 0x00000023001b7c82 */ /* 0x000fe20008000000 */
[----:B------:R-:W-:Y:S01]  /*1e40*/  UMOV UR28, UR36 ;  /* 0x00000024001c7c82 */ /* 0x000fe20008000000 */
[----:B------:R-:W-:Y:S01]  /*1e50*/  UMOV UR25, UR33 ;  /* 0x0000002100197c82 */ /* 0x000fe20008000000 */
[----:B------:R-:W-:Y:S01]  /*1e60*/  UMOV UR20, UR36 ;  /* 0x0000002400147c82 */ /* 0x000fe20008000000 */
[----:B------:R-:W-:Y:S01]  /*1e70*/  UMOV UR17, UR33 ;  /* 0x0000002100117c82 */ /* 0x000fe20008000000 */
[----:B------:R-:W-:Y:S01]  /*1e80*/  UMOV UR18, UR34 ;  /* 0x0000002200127c82 */ /* 0x000fe20008000000 */
[----:B------:R4:W-:Y:S01]  /*1e90*/  UTMALDG.3D.MULTICAST.2CTA [UR32], [UR22], UR7, desc[UR40] ;  /* 0x00002820160073b4 */ /* 0x0009e20008211807 */
[----:B------:R-:W-:Y:S01]  /*1ea0*/  UMOV UR10, UR26 ;  /* 0x0000001a000a7c82 */ /* 0x000fe20008000000 */
[----:B------:R-:W-:Y:S01]  /*1eb0*/  UMOV UR11, UR19 ;  /* 0x00000013000b7c82 */ /* 0x000fe20008000000 */
[----:B------:R-:W-:Y:S01]  /*1ec0*/  UMOV UR12, UR36 ;  /* 0x00000024000c7c82 */ /* 0x000fe20008000000 */
[----:B------:R-:W-:Y:S01]  /*1ed0*/  UMOV UR9, UR33 ;  /* 0x0000002100097c82 */ /* 0x000fe20008000000 */
[----:B------:R4:W-:Y:S01]  /*1ee0*/  UTMALDG.3D.MULTICAST.2CTA [UR24], [UR22], UR7, desc[UR40] ;  /* 0x00002818160073b4 */ /* 0x0009e20008211807 */
[----:B------:R4:W-:Y:S01]  /*1ef0*/  UTMALDG.3D.2CTA [UR16], [UR14], desc[UR40] ;  /* 0x000028100e0075b4 */ /* 0x0009e20008211000 */
[----:B------:R4:W-:Y:S02]  /*1f00*/  UTMALDG.3D.2CTA [UR8], [UR14], desc[UR40] ;  /* 0x000028080e0075b4 */ /* 0x0009e40008211000 */
[----:B----4-:R-:W-:Y:S01]  /*1f10*/  NOP ;  /* 0x0000000000007918 */ /* 0x010fe20000000000 */
.L_x_32:
[----:B------:R-:W-:Y:S05]  /*1f20*/  BSYNC.RECONVERGENT B0 ;  /* 0x0000000000007941 */ /* 0x000fea0003800200 */
.L_x_31:
[----:B------:R-:W-:Y:S01]  /*1f30*/  UIADD3 UR26, UPT, UPT, UR26, 0x80, URZ ;  /* 0x000000801a1a7890 */ /* 0x000fe2000fffe0ff */
[----:B------:R-:W-:Y:S01]  /*1f40*/  UMOV UR6, UR29 ;  /* 0x0000001d00067c82 */ /* 0x000fe20008000000 */
[----:B------:R-:W-:Y:S01]  /*1f50*/  UMOV UR13, UR39 ;  /* 0x00000027000d7c82 */ /* 0x000fe20008000000 */
[----:B------:R-:W-:Y:S09]  /*1f60*/  BRA.U UP2, `(.L_x_33) ;  /* 0xfffffff902fc7547 */ /* 0x000ff2000b83ffff */
.L_x_25:
[----:B------:R-:W-:Y:S01]  /*1f70*/  ULEA UR4, UR29, UR21, 0x3 ;  /* 0x000000151d047291 */ /* 0x000fe2000f8e18ff */
[----:B-1----:R-:W-:Y:S01]  /*1f80*/  SHF.L.U32 R0, R12, 0x1f, RZ ;  /* 0x0000001f0c007819 */ /* 0x002fe200000006ff */
[----:B------:R-:W-:Y:S01]  /*1f90*/  @!P2 SYNCS.ARRIVE.TRANS64.A1T0 RZ, [UR21+0x68], RZ ;  /* 0x000068ffffffa9a7 */ /* 0x000fe20008100015 */
[----:B------:R-:W-:-:S06]  /*1fa0*/  UISETP.GT.AND UP0, UPT, UR51, UR50, UPT ;  /* 0x000000323300728c */ /* 0x000fcc000bf04270 */
[----:B--23--:R1:W2:Y:S03]  /*1fb0*/  SYNCS.PHASECHK.TRANS64.TRYWAIT P1, [UR4+0x10], R0 ;  /* 0x00001000ff0075a7 */ /* 0x00c2a60008021104 */
[----:B------:R-:W-:Y:S05]  /*1fc0*/  BRA.U !UP0, `(.L_x_34) ;  /* 0x0000000508087547 */ /* 0x000fea000b800000 */
[----:B------:R-:W-:Y:S01]  /*1fd0*/  UIADD3 UR30, UPT, UPT, UR54, UR13, URZ ;  /* 0x0000000d361e7290 */ /* 0x000fe2000fffe0ff */
[----:B------:R-:W-:-:S11]  /*1fe0*/  UMOV UR7, UR29 ;  /* 0x0000001d00077c82 */ /* 0x000fd60008000000 */
.L_x_42:
[----:B------:R-:W-:Y:S01]  /*1ff0*/  ULEA UR6, UR7, UR21, 0x3 ;  /* 0x0000001507067291 */ /* 0x000fe2000f8e18ff */
[----:B--2---:R-:W-:Y:S01]  /*2000*/  @P4 MOV R2, 0x20000 ;  /* 0x0002000000024802 */ /* 0x004fe20000000f00 */
[----:B--23--:R-:W-:Y:S10]  /*2010*/  @P1 BRA `(.L_x_35) ;  /* 0x00000000000c1947 */ /* 0x00cff40003800000 */
[----:B------:R-:W-:-:S04]  /*2020*/  SHF.L.U32 R3, R12, 0x1f, RZ ;  /* 0x0000001f0c037819 */ /* 0x000fc800000006ff */
[----:B------:R-:W2:Y:S02]  /*2030*/  SYNCS.PHASECHK.TRANS64.TRYWAIT P0, [UR6+0x10], R3 ;  /* 0x00001003ff0075a7 */ /* 0x000ea40008001106 */
[----:B--2---:R-:W-:Y:S05]  /*2040*/  @!P0 BRA `(.L_x_36) ;  /* 0x0000009c00388947 */ /* 0x004fea0003800000 */
.L_x_35:
[----:B------:R2:W-:Y:S01]  /*2050*/  @P4 SYNCS.ARRIVE.TRANS64 RZ, [UR6], R2 ;  /* 0x00000002ffff49a7 */ /* 0x0005e20008000006 */
[----:B------:R-:W-:-:S04]  /*2060*/  ULOP3.LUT UR4, UR38, 0x2, URZ, 0xfc, !UPT ;  /* 0x0000000226047892 */ /* 0x000fc8000f8efcff */
[----:B------:R-:W-:-:S09]  /*2070*/  UISETP.NE.AND UP0, UPT, UR4, 0x2, UPT ;  /* 0x000000020400788c */ /* 0x000fd2000bf05270 */
[----:B------:R-:W-:Y:S05]  /*2080*/  BRA.U UP0, `(.L_x_37) ;  /* 0x0000000100047547 */ /* 0x000fea000b800000 */
[----:B------:R-:W-:Y:S05]  /*2090*/  BPT.TRAP 0x1 ;  /* 0x000000040000795c */ /* 0x000fea0000300000 */
.L_x_37:
[----:B------:R-:W-:Y:S04]  /*20a0*/  BSSY.RECONVERGENT B0, `(.L_x_38) ;  /* 0x0000003000007945 */ /* 0x000fe80003800200 */
[----:B------:R-:W-:Y:S05]  /*20b0*/  @!P3 BRA `(.L_x_39) ;  /* 0x000000000004b947 */ /* 0x000fea0003800000 */
[----:B------:R-:W-:Y:S05]  /*20c0*/  BPT.TRAP 0x1 ;  /* 0x000000040000795c */ /* 0x000fea0000300000 */
.L_x_39:
[----:B------:R-:W-:Y:S05]  /*20d0*/  BSYNC.RECONVERGENT B0 ;  /* 0x0000000000007941 */ /* 0x000fea0003800200 */
.L_x_38:
        /* <DEDUP_REMOVED lines=14> */
[----:B------:R-:W-:Y:S02]  /*21c0*/  USHF.L.U32 UR34, UR13, 0x7, URZ ;  /* 0x000000070d227899 */ /* 0x000fe400080006ff */
[----:B------:R-:W-:Y:S02]  /*21d0*/  UIADD3 UR24, UPT, UPT, UR21, UR24, URZ ;  /* 0x0000001815187290 */ /* 0x000fe4000fffe0ff */
[----:B------:R-:W-:-:S02]  /*21e0*/  UIADD3 UR22, UP0, UPT, UR44, 0x180, URZ ;  /* 0x000001802c167890 */ /* 0x000fc4000ff1e0ff */
[----:B------:R-:W-:Y:S02]  /*21f0*/  UIADD3 UR4, UPT, UPT, UR21, UR4, URZ ;  /* 0x0000000415047290 */ /* 0x000fe4000fffe0ff */
[----:B------:R-:W-:Y:S02]  /*2200*/  ULOP3.LUT UR33, UR6, 0xfefffff8, URZ, 0xc0, !UPT ;  /* 0xfefffff806217892 */ /* 0x000fe4000f8ec0ff */
[----:B------:R-:W-:Y:S02]  /*2210*/  UIADD3.X UR15, UPT, UPT, URZ, UR45, URZ, UP1, !UPT ;  /* 0x0000002dff0f7290 */ /* 0x000fe40008ffe4ff */
[----:B------:R-:W-:Y:S02]  /*2220*/  UIADD3 UR32, UPT, UPT, UR24, 0x10800, URZ ;  /* 0x0001080018207890 */ /* 0x000fe4000fffe0ff */
[----:B------:R-:W-:Y:S02]  /*2230*/  UPRMT UR5, URZ, 0x5410, UR31 ;  /* 0x00005410ff057896 */ /* 0x000fe4000800001f */
[----:B------:R-:W-:-:S02]  /*2240*/  UIADD3 UR26, UPT, UPT, UR34, 0x40, URZ ;  /* 0x00000040221a7890 */ /* 0x000fc4000fffe0ff */
[----:B------:R-:W-:Y:S02]  /*2250*/  UIADD3 UR24, UPT, UPT, UR24, 0x14800, URZ ;  /* 0x0001480018187890 */ /* 0x000fe4000fffe0ff */
        /* <DEDUP_REMOVED lines=20> */
.L_x_41:
[----:B------:R-:W-:Y:S05]  /*23a0*/  BSYNC.RECONVERGENT B0 ;  /* 0x0000000000007941 */ /* 0x000fea0003800200 */
.L_x_40:
[----:B------:R-:W-:Y:S01]  /*23b0*/  UIADD3 UR13, UPT, UPT, UR13, 0x1, URZ ;  /* 0x000000010d0d7890 */ /* 0x000fe2000fffe0ff */
[----:B------:R-:W-:-:S03]  /*23c0*/  UMOV UR7, UR29 ;  /* 0x0000001d00077c82 */ /* 0x000fc60008000000 */
[----:B------:R-:W-:-:S09]  /*23d0*/  UISETP.NE.AND UP0, UPT, UR13, UR30, UPT ;  /* 0x0000001e0d00728c */ /* 0x000fd2000bf05270 */
[----:B------:R-:W-:Y:S05]  /*23e0*/  BRA.U UP0, `(.L_x_42) ;  /* 0xfffffffd00007547 */ /* 0x000fea000b83ffff */
.L_x_34:
[C---:B------:R-:W-:Y:S01]  /*23f0*/  LEA R3, R11.reuse, UR21, 0x3 ;  /* 0x000000150b037c11 */ /* 0x040fe2000f8e18ff */
[----:B------:R-:W-:Y:S01]  /*2400*/  NOP ;  /* 0x0000000000007918 */ /* 0x000fe20000000000 */
[----:B-1----:R-:W-:Y:S02]  /*2410*/  SHF.L.U32 R0, R10, 0x1f, RZ ;  /* 0x0000001f0a007819 */ /* 0x002fe400000006ff */
[----:B------:R-:W-:Y:S02]  /*2420*/  LEA R5, R11, UR21, 0x4 ;  /* 0x000000150b057c11 */ /* 0x000fe4000f8e20ff */
[----:B------:R-:W1:Y:S02]  /*2430*/  SYNCS.PHASECHK.TRANS64.TRYWAIT P0, [R3+URZ+0x70], R0 ;  /* 0x00007000030075a7 */ /* 0x000e6400080011ff */
[----:B-1----:R-:W-:Y:S05]  /*2440*/  @!P0 BRA `(.L_x_43) ;  /* 0x0000009800508947 */ /* 0x002fea0003800000 */
.L_x_152:
[----:B------:R-:W4:Y:S01]  /*2450*/  LDS.128 R4, [R5+0xe0] ;  /* 0x0000e00005047984 */ /* 0x000f220000000c00 */
[----:B------:R-:W-:Y:S01]  /*2460*/  UISETP.GE.AND UP0, UPT, UR42, 0x1, UPT ;  /* 0x000000012a00788c */ /* 0x000fe2000bf06270 */
[----:B------:R-:W-:Y:S01]  /*2470*/  @!PT LDS RZ, [RZ] ;  /* 0x00000000fffff984 */ /* 0x000fe20000000800 */
[----:B------:R-:W-:Y:S01]  /*2480*/  @!PT LDS RZ, [RZ] ;  /* 0x00000000fffff984 */ /* 0x000fe20000000800 */
[----:B------:R-:W-:Y:S01]  /*2490*/  @!PT LDS RZ, [RZ] ;  /* 0x00000000fffff984 */ /* 0x000fe20000000800 */
[----:B------:R-:W-:Y:S01]  /*24a0*/  @!PT LDS RZ, [RZ] ;  /* 0x00000000fffff984 */ /* 0x000fe20000000800 */
[----:B------:R1:W-:Y:S06]  /*24b0*/  MEMBAR.ALL.CTA ;  /* 0x0000000000007992 */ /* 0x0003ec0000008000 */
[----:B-1----:R-:W1:Y:S01]  /*24c0*/  FENCE.VIEW.ASYNC.S ;  /* 0x00000000000073c6 */ /* 0x002e620000000000 */
[----:B----4-:R-:W-:-:S13]  /*24d0*/  LOP3.LUT P0, RZ, R6, 0x1, RZ, 0xc0, !PT ;  /* 0x0000000106ff7812 */ /* 0x010fda000780c0ff */
[----:B-1----:R-:W-:Y:S01]  /*24e0*/  VOTEU.ANY UP1, P0 ;  /* 0x0000000000ff7886 */ /* 0x002fe20000020100 */
[----:B------:R-:W-:-:S13]  /*24f0*/  PLOP3.LUT P0, PT, PT, PT, UP1, 0x80, 0x8 ;  /* 0x000000000008781c */ /* 0x000fda0003f0f018 */
[----:B------:R-:W-:Y:S02]  /*2500*/  @P0 LOP3.LUT R0, R5, 0xffff, RZ, 0xc0, !PT ;  /* 0x0000ffff05000812 */ /* 0x000fe400078ec0ff */
[----:B--2---:R-:W-:Y:S02]  /*2510*/  @P0 MOV R2, R4 ;  /* 0x0000000400020202 */ /* 0x004fe40000000f00 */
[----:B------:R-:W-:Y:S01]  /*2520*/  @P0 R2UR UR5, R0 ;  /* 0x00000000000502ca */ /* 0x000fe200000e0000 */
[----:B------:R-:W-:Y:S01]  /*2530*/  VIADD R0, R3, 0x80 ;  /* 0x0000008003007836 */ /* 0x000fe20000000000 */
[----:B------:R-:W-:Y:S02]  /*2540*/  @P0 SHF.R.U32.HI R4, RZ, 0x10, R5 ;  /* 0x00000010ff040819 */ /* 0x000fe40000011605 */
[----:B------:R-:W-:Y:S02]  /*2550*/  @P0 R2UR UR6, R2 ;  /* 0x00000000020602ca */ /* 0x000fe400000e0000 */
[----:B------:R-:W-:-:S02]  /*2560*/  PRMT R0, RZ, 0x654, R0 ;  /* 0x00000654ff007816 */ /* 0x000fc40000000000 */
[----:B------:R-:W-:Y:S02]  /*2570*/  @P0 R2UR UR4, R4 ;  /* 0x00000000040402ca */ /* 0x000fe400000e0000 */
[----:B------:R1:W-:Y:S03]  /*2580*/  SYNCS.ARRIVE.TRANS64.RED.A1T0 RZ, [R0+URZ], RZ ;  /* 0x000000ff00ff79a7 */ /* 0x0003e600081004ff */
[----:B------:R-:W-:-:S04]  /*2590*/  @UP1 UMOV UR43, UR5 ;  /* 0x00000005002b1c82 */ /* 0x000fc80008000000 */
[----:B------:R-:W-:-:S04]  /*25a0*/  @UP1 UMOV UR46, UR6 ;  /* 0x00000006002e1c82 */ /* 0x000fc80008000000 */
[----:B------:R-:W-:Y:S01]  /*25b0*/  @UP1 UMOV UR36, UR4 ;  /* 0x0000000400241c82 */ /* 0x000fe20008000000 */
[----:B------:R-:W-:Y:S05]  /*25c0*/  BRA.U !UP0, `(.L_x_44) ;  /* 0x0000000108d47547 */ /* 0x000fea000b800000 */
[----:B------:R-:W2:Y:S01]  /*25d0*/  LDCU.128 UR12, c[0x0][0xb10] ;  /* 0x00016200ff0c77ac */ /* 0x000ea20008000c00 */
[----:B------:R-:W4:Y:S01]  /*25e0*/  LDCU UR22, c[0x0][0xb20] ;  /* 0x00016400ff1677ac */ /* 0x000f220008000800 */
[----:B------:R-:W3:Y:S01]  /*25f0*/  LDCU UR20, c[0x0][0xb0c] ;  /* 0x00016180ff1477ac */ /* 0x000ee20008000800 */
[----:B------:R-:W1:Y:S01]  /*2600*/  LDCU.64 UR8, c[0x0][0xb28] ;  /* 0x00016500ff0877ac */ /* 0x000e620008000a00 */
[----:B------:R-:W-:Y:S02]  /*2610*/  UISETP.NE.AND UP3, UPT, UR42, 0x1, UPT ;  /* 0x000000012a00788c */ /* 0x000fe4000bf65270 */
[----:B--2---:R-:W-:Y:S02]  /*2620*/  UIMAD.WIDE.U32 UR6, UR48, UR15, URZ ;  /* 0x0000000f300672a5 */ /* 0x004fe4000f8e00ff */
[----:B------:R-:W-:Y:S02]  /*2630*/  UIMAD.WIDE.U32 UR4, UR49, UR12, URZ ;  /* 0x0000000c310472a5 */ /* 0x000fe4000f8e00ff */
[----:B------:R-:W-:-:S02]  /*2640*/  UISETP.NE.AND UP0, UPT, UR14, 0x1, UPT ;  /* 0x000000010e00788c */ /* 0x000fc4000bf05270 */
[----:B------:R-:W-:Y:S01]  /*2650*/  UIMAD.WIDE.U32 UR18, UR43, UR15, URZ ;  /* 0x0000000f2b1272a5 */ /* 0x000fe2000f8e00ff */
[----:B------:R-:W-:Y:S02]  /*2660*/  UMOV UR6, UR7 ;  /* 0x0000000700067c82 */ /* 0x000fe40008000000 */
[----:B------:R-:W-:Y:S01]  /*2670*/  UMOV UR4, UR5 ;  /* 0x0000000500047c82 */ /* 0x000fe20008000000 */
[----:B----4-:R-:W-:Y:S02]  /*2680*/  USHF.R.U32.HI UR6, URZ, UR22, UR6 ;  /* 0x00000016ff067299 */ /* 0x010fe40008011606 */
[----:B---3--:R-:W-:Y:S02]  /*2690*/  UISETP.NE.AND UP2, UPT, UR20, 0x1, UPT ;  /* 0x000000011400788c */ /* 0x008fe4000bf45270 */
[----:B------:R-:W-:Y:S02]  /*26a0*/  USHF.R.U32.HI UR4, URZ, UR13, UR4 ;  /* 0x0000000dff047299 */ /* 0x000fe40008011604 */
[----:B------:R-:W-:-:S02]  /*26b0*/  USEL UR5, UR48, UR6, !UP0 ;  /* 0x0000000630057287 */ /* 0x000fc4000c000000 */
[----:B------:R-:W-:Y:S02]  /*26c0*/  USEL UR6, UR49, UR4, !UP2 ;  /* 0x0000000431067287 */ /* 0x000fe4000d000000 */
[----:B-1----:R-:W-:Y:S01]  /*26d0*/  UIMAD.WIDE.U32 UR10, UR5, UR8, URZ ;  /* 0x00000008050a72a5 */ /* 0x002fe2000f8e00ff */
[----:B------:R-:W-:Y:S01]  /*26e0*/  UMOV UR4, UR19 ;  /* 0x0000001300047c82 */ /* 0x000fe20008000000 */
[----:B------:R-:W-:Y:S02]  /*26f0*/  UIMAD.WIDE.U32 UR16, UR46, UR12, URZ ;  /* 0x0000000c2e1072a5 */ /* 0x000fe4000f8e00ff */
[----:B------:R-:W-:-:S03]  /*2700*/  UIMAD.WIDE.U32 UR18, UR6, UR8, URZ ;  /* 0x00000008061272a5 */ /* 0x000fc6000f8e00ff */
[----:B------:R-:W-:Y:S01]  /*2710*/  UMOV UR10, UR11 ;  /* 0x0000000b000a7c82 */ /* 0x000fe20008000000 */
[----:B------:R-:W-:Y:S02]  /*2720*/  USHF.R.U32.HI UR4, URZ, UR22, UR4 ;  /* 0x00000016ff047299 */ /* 0x000fe40008011604 */
[----:B------:R-:W-:Y:S01]  /*2730*/  @UP3 USHF.R.U32.HI UR5, URZ, UR9, UR10 ;  /* 0x00000009ff053299 */ /* 0x000fe2000801160a */
[----:B------:R-:W-:Y:S01]  /*2740*/  UMOV UR16, UR17 ;  /* 0x0000001100107c82 */ /* 0x000fe20008000000 */
[----:B------:R-:W-:Y:S01]  /*2750*/  UMOV UR18, UR19 ;  /* 0x0000001300127c82 */ /* 0x000fe20008000000 */
[----:B------:R-:W-:Y:S02]  /*2760*/  USHF.R.U32.HI UR13, URZ, UR13, UR16 ;  /* 0x0000000dff0d7299 */ /* 0x000fe40008011610 */
[----:B------:R-:W-:Y:S02]  /*2770*/  USEL UR4, UR43, UR4, !UP0 ;  /* 0x000000042b047287 */ /* 0x000fe4000c000000 */
[----:B------:R-:W-:-:S02]  /*2780*/  @UP3 USHF.R.U32.HI UR6, URZ, UR9, UR18 ;  /* 0x00000009ff063299 */ /* 0x000fc40008011612 */
[----:B------:R-:W-:Y:S02]  /*2790*/  UIMAD UR7, UR42, UR5, URZ ;  /* 0x000000052a0772a4 */ /* 0x000fe4000f8e02ff */
[----:B------:R-:W-:Y:S02]  /*27a0*/  USEL UR5, UR46, UR13, !UP2 ;  /* 0x0000000d2e057287 */ /* 0x000fe4000d000000 */
[----:B------:R-:W-:Y:S02]  /*27b0*/  UIMAD UR10, UR42, UR6, URZ ;  /* 0x000000062a0a72a4 */ /* 0x000fe4000f8e02ff */
[----:B------:R-:W-:Y:S02]  /*27c0*/  UISETP.GE.AND UP0, UPT, UR4, UR7, UPT ;  /* 0x000000070400728c */ /* 0x000fe4000bf06270 */
[----:B------:R-:W-:Y:S02]  /*27d0*/  UIMAD.WIDE.U32 UR12, UR4, UR8, URZ ;  /* 0x00000008040c72a5 */ /* 0x000fe4000f8e00ff */
[----:B------:R-:W-:-:S02]  /*27e0*/  UISETP.GE.OR UP0, UPT, UR5, UR10, UP0 ;  /* 0x0000000a0500728c */ /* 0x000fc40008706670 */
        /* <DEDUP_REMOVED lines=19> */
.L_x_44:
[----:B------:R-:W2:Y:S02]  /*2920*/  LDCU UR4, c[0x0][0xb30] ;  /* 0x00016600ff0477ac */ /* 0x000ea40008000800 */
[----:B--2---:R-:W-:-:S09]  /*2930*/  UISETP.NE.AND UP0, UPT, UR4, 0x1, UPT ;  /* 0x000000010400788c */ /* 0x004fd2000bf05270 */
[----:B------:R-:W-:Y:S05]  /*2940*/  BRA.U UP0, `(.L_x_45) ;  /* 0x0000000100447547 */ /* 0x000fea000b800000 */
[----:B------:R-:W2:Y:S01]  /*2950*/  LDCU.128 UR8, c[0x0][0xb10] ;  /* 0x00016200ff0877ac */ /* 0x000ea20008000c00 */
[----:B------:R-:W4:Y:S01]  /*2960*/  LDCU UR12, c[0x0][0xb0c] ;  /* 0x00016180ff0c77ac */ /* 0x000f220008000800 */
[----:B------:R-:W1:Y:S01]  /*2970*/  LDCU UR13, c[0x0][0xb20] ;  /* 0x00016400ff0d77ac */ /* 0x000e620008000800 */
[----:B--2---:R-:W-:Y:S02]  /*2980*/  UIMAD.WIDE.U32 UR6, UR46, UR8, URZ ;  /* 0x000000082e0672a5 */ /* 0x004fe4000f8e00ff */
[----:B------:R-:W-:Y:S02]  /*2990*/  UIMAD.WIDE.U32 UR4, UR43, UR11, URZ ;  /* 0x0000000b2b0472a5 */ /* 0x000fe4000f8e00ff */
[----:B----4-:R-:W-:Y:S02]  /*29a0*/  UISETP.NE.AND UP2, UPT, UR12, 0x1, UPT ;  /* 0x000000010c00788c */ /* 0x010fe4000bf45270 */
[----:B------:R-:W-:Y:S01]  /*29b0*/  UISETP.NE.AND UP0, UPT, UR10, 0x1, UPT ;  /* 0x000000010a00788c */ /* 0x000fe2000bf05270 */
[----:B------:R-:W-:-:S02]  /*29c0*/  UMOV UR6, UR7 ;  /* 0x0000000700067c82 */ /* 0x000fc40008000000 */
[----:B------:R-:W-:Y:S01]  /*29d0*/  UMOV UR4, UR5 ;  /* 0x0000000500047c82 */ /* 0x000fe20008000000 */
[----:B------:R-:W-:Y:S02]  /*29e0*/  USHF.R.U32.HI UR9, URZ, UR9, UR6 ;  /* 0x00000009ff097299 */ /* 0x000fe40008011606 */
[----:B-1----:R-:W-:Y:S02]  /*29f0*/  USHF.R.U32.HI UR4, URZ, UR13, UR4 ;  /* 0x0000000dff047299 */ /* 0x002fe40008011604 */
[----:B------:R-:W-:Y:S02]  /*2a00*/  USEL UR5, UR46, UR9, !UP2 ;  /* 0x000000092e057287 */ /* 0x000fe4000d000000 */
[----:B------:R-:W-:-:S04]  /*2a10*/  USEL UR4, UR43, UR4, !UP0 ;  /* 0x000000042b047287 */ /* 0x000fc8000c000000 */
[----:B------:R-:W-:Y:S02]  /*2a20*/  UIADD3 UR6, UPT, UPT, UR5, -UR4, URZ ;  /* 0x8000000405067290 */ /* 0x000fe4000fffe0ff */
[----:B------:R-:W-:Y:S02]  /*2a30*/  UIADD3 UR4, UPT, UPT, -UR5, UR4, URZ ;  /* 0x0000000405047290 */ /* 0x000fe4000fffe1ff */
[----:B------:R-:W-:Y:S02]  /*2a40*/  UIMAD UR43, UR6, UR10, UR43 ;  /* 0x0000000a062b72a4 */ /* 0x000fe4000f8e022b */
[----:B------:R-:W-:-:S12]  /*2a50*/  UIMAD UR46, UR4, UR12, UR46 ;  /* 0x0000000c042e72a4 */ /* 0x000fd8000f8e022e */
.L_x_45:
[----:B------:R-:W-:Y:S01]  /*2a60*/  VIADD R11, R11, 0x1 ;  /* 0x000000010b0b7836 */ /* 0x000fe20000000000 */
[----:B------:R-:W-:Y:S01]  /*2a70*/  R2UR UR4, R152 ;  /* 0x00000000980472ca */ /* 0x000fe200000e0000 */
[----:B------:R-:W-:Y:S01]  /*2a80*/  UIADD3 UR16, UPT, UPT, UR43, UR63, URZ ;  /* 0x0000003f2b107290 */ /* 0x000fe2000fffe0ff */
[----:B------:R-:W-:Y:S02]  /*2a90*/  PLOP3.LUT P2, PT, PT, PT, PT, 0x80, 0x8 ;  /* 0x000000000008781c */ /* 0x000fe40003f4f070 */
[----:B------:R-:W-:-:S04]  /*2aa0*/  ISETP.NE.AND P0, PT, R11, 0x2, PT ;  /* 0x000000020b00780c */ /* 0x000fc80003f05270 */
[----:B------:R-:W-:Y:S02]  /*2ab0*/  SEL R3, RZ, 0x1, P0 ;  /* 0x00000001ff037807 */ /* 0x000fe40000000000 */
[----:B------:R-:W-:Y:S02]  /*2ac0*/  SEL R11, R11, RZ, P0 ;  /* 0x000000ff0b0b7207 */ /* 0x000fe40000000000 */
[----:B------:R-:W-:Y:S01]  /*2ad0*/  LOP3.LUT R10, R10, R3, RZ, 0x3c, !PT ;  /* 0x000000030a0a7212 */ /* 0x000fe200078e3cff */
[----:B------:R-:W-:Y:S01]  /*2ae0*/  UIADD3 UR20, UPT, UPT, UR46, UR4, URZ ;  /* 0x000000042e147290 */ /* 0x000fe2000fffe0ff */
[----:B------:R-:W-:Y:S11]  /*2af0*/  BRA.U UP1, `(.L_x_46) ;  /* 0xffffffed01987547 */ /* 0x000ff6000b83ffff */
[----:B------:R-:W-:Y:S01]  /*2b00*/  UIADD3 UR21, UPT, UPT, UR21, 0x10, URZ ;  /* 0x0000001015157890 */ /* 0x000fe2000fffe0ff */
[----:B------:R-:W-:-:S03]  /*2b10*/  SHF.L.U32 R3, R12, 0x1f, RZ ;  /* 0x0000001f0c037819 */ /* 0x000fc600000006ff */
[----:B------:R-:W-:-:S09]  /*2b20*/  ULEA UR4, UR29, UR21, 0x3 ;  /* 0x000000151d047291 */ /* 0x000fd2000f8e18ff */
[----:B------:R-:W2:Y:S02]  /*2b30*/  SYNCS.PHASECHK.TRANS64.TRYWAIT P0, [UR4], R3 ;  /* 0x00000003ff0075a7 */ /* 0x000ea40008001104 */
[----:B--2---:R-:W-:Y:S05]  /*2b40*/  @!P0 BRA `(.L_x_47) ;  /* 0x0000009000a48947 */ /* 0x004fea0003800000 */
.L_x_154:
[----:B------:R-:W-:-:S04]  /*2b50*/  UIADD3 UR4, UPT, UPT, UR29, 0x1, URZ ;  /* 0x000000011d047890 */ /* 0x000fc8000fffe0ff */
[----:B------:R-:W-:-:S04]  /*2b60*/  UISETP.NE.AND UP0, UPT, UR4, 0x2, UPT ;  /* 0x000000020400788c */ /* 0x000fc8000bf05270 */
[----:B------:R-:W-:Y:S02]  /*2b70*/  USEL UR5, URZ, 0x1, UP0 ;  /* 0x00000001ff057887 */ /* 0x000fe40008000000 */
[----:B------:R-:W-:-:S04]  /*2b80*/  USEL UR4, UR4, URZ, UP0 ;  /* 0x000000ff04047287 */ /* 0x000fc80008000000 */
[----:B------:R-:W-:Y:S01]  /*2b90*/  ULEA UR4, UR4, UR21, 0x3 ;  /* 0x0000001504047291 */ /* 0x000fe2000f8e18ff */
[----:B-1----:R-:W-:-:S04]  /*2ba0*/  LOP3.LUT R3, R12, UR5, RZ, 0x3c, !PT ;  /* 0x000000050c037c12 */ /* 0x002fc8000f8e3cff */
[----:B------:R-:W-:Y:S01]  /*2bb0*/  SHF.L.U32 R3, R3, 0x1f, RZ ;  /* 0x0000001f03037819 */ /* 0x000fe200000006ff */
[----:B------:R-:W-:-:S07]  /*2bc0*/  IMAD.U32 R0, RZ, RZ, UR4 ;  /* 0x00000004ff007e24 */ /* 0x000fce000f8e00ff */
.L_x_48:
[----:B-1----:R1:W2:Y:S02]  /*2bd0*/  SYNCS.PHASECHK.TRANS64.TRYWAIT P0, [R0+URZ], R3 ;  /* 0x00000003000075a7 */ /* 0x0022a400080011ff */
[----:B--2---:R-:W-:Y:S05]  /*2be0*/  @!P0 NANOSLEEP.SYNCS 0x989680 ;  /* 0x009896800000895d */ /* 0x004fea0003900000 */
[----:B------:R-:W2:Y:S02]  /*2bf0*/  @!P0 SYNCS.PHASECHK.TRANS64 P0, [R0+URZ], R3 ;  /* 0x00000003000085a7 */ /* 0x000ea400080010ff */
[----:B--2---:R-:W-:Y:S05]  /*2c00*/  @P0 EXIT ;  /* 0x000000000000094d */ /* 0x004fea0003800000 */
[----:B------:R-:W-:Y:S05]  /*2c10*/  BRA `(.L_x_48) ;  /* 0xfffffffc00ec7947 */ /* 0x000fea000383ffff */
.L_x_22:
[----:B------:R-:W-:-:S04]  /*2c20*/  UISETP.NE.AND UP0, UPT, UR47, URZ, UPT ;  /* 0x000000ff2f00728c */ /* 0x000fc8000bf05270 */
[----:B------:R-:W-:-:S09]  /*2c30*/  UISETP.NE.OR UP0, UPT, UR17, 0x1, UP0 ;  /* 0x000000011100788c */ /* 0x000fd20008705670 */
[----:B------:R-:W-:Y:S05]  /*2c40*/  BRA.U UP0, `(.L_x_49) ;  /* 0x0000000500487547 */ /* 0x000fea000b800000 */
[----:B------:R-:W-:Y:S01]  /*2c50*/  ISETP.GE.U32.AND P2, PT, R0, 0x8, PT ;  /* 0x000000080000780c */ /* 0x000fe20003f46070 */
[----:B------:R-:W-:Y:S01]  /*2c60*/  IMAD.MOV.U32 R12, RZ, RZ, 0x1 ;  /* 0x00000001ff0c7424 */ /* 0x000fe200078e00ff */
[----:B------:R-:W-:Y:S02]  /*2c70*/  CS2R R10, SRZ ;  /* 0x00000000000a7805 */ /* 0x000fe4000001ff00 */
[----:B------:R-:W-:Y:S01]  /*2c80*/  CS2R R8, SRZ ;  /* 0x0000000000087805 */ /* 0x000fe2000001ff00 */
[----:B------:R-:W-:Y:S01]  /*2c90*/  UMOV UR6, 0x400 ;  /* 0x0000040000067882 */ /* 0x000fe20000000000 */
[----:B------:R-:W-:Y:S01]  /*2ca0*/  UMOV UR5, URZ ;  /* 0x000000ff00057c82 */ /* 0x000fe20008000000 */
[----:B------:R-:W-:-:S12]  /*2cb0*/  ULEA UR6, UR47, UR6, 0x18 ;  /* 0x000000062f067291 */ /* 0x000fd8000f8ec0ff */
.L_x_53:
[----:B------:R-:W-:Y:S02]  /*2cc0*/  LEA R2, R8, UR6, 0x3 ;  /* 0x0000000608027c11 */ /* 0x000fe4000f8e18ff */
[----:B------:R-:W-:-:S03]  /*2cd0*/  SHF.L.U32 R5, R9, 0x1f, RZ ;  /* 0x0000001f09057819 */ /* 0x000fc600000006ff */
[----:B------:R-:W-:Y:S01]  /*2ce0*/  VIADD R4, R2, 0xc0 ;  /* 0x000000c002047836 */ /* 0x000fe20000000000 */
[----:B------:R-:W2:Y:S02]  /*2cf0*/  SYNCS.PHASECHK.TRANS64.TRYWAIT P0, [R2+URZ+0xb0], R5 ;  /* 0x0000b005020075a7 */ /* 0x000ea400080011ff */
[----:B--2---:R-:W-:Y:S05]  /*2d00*/  @!P0 BRA `(.L_x_50) ;  /* 0x00000090004c8947 */ /* 0x004fea0003800000 */
.L_x_155:
[----:B------:R-:W-:Y:S01]  /*2d10*/  ULEA UR4, UR5, UR6, 0x3 ;  /* 0x0000000605047291 */ /* 0x000fe2000f8e18ff */
[----:B------:R-:W-:Y:S02]  /*2d20*/  PRMT R4, RZ, 0x654, R4 ;  /* 0x00000654ff047816 */ /* 0x000fe40000000004 */
[----:B--2---:R-:W-:Y:S01]  /*2d30*/  SHF.L.U32 R5, R12, 0x1f, RZ ;  /* 0x0000001f0c057819 */ /* 0x004fe200000006ff */
[----:B------:R-:W-:Y:S01]  /*2d40*/  UIADD3 UR7, UPT, UPT, UR4, 0x70, URZ ;  /* 0x0000007004077890 */ /* 0x000fe2000fffe0ff */
[----:B------:R2:W-:Y:S05]  /*2d50*/  SYNCS.ARRIVE.TRANS64.RED.A1T0 RZ, [R4+URZ], RZ ;  /* 0x000000ff04ff79a7 */ /* 0x0005ea00081004ff */
[----:B------:R-:W-:Y:S01]  /*2d60*/  IMAD.U32 R7, RZ, RZ, UR7 ;  /* 0x00000007ff077e24 */ /* 0x000fe2000f8e00ff */
[----:B------:R-:W3:Y:S04]  /*2d70*/  SYNCS.PHASECHK.TRANS64.TRYWAIT P0, [UR4+0x80], R5 ;  /* 0x00008005ff0075a7 */ /* 0x000ee80008001104 */
[----:B------:R-:W-:Y:S01]  /*2d80*/  PRMT R6, R0, 0x654, R7 ;  /* 0x0000065400067816 */ /* 0x000fe20000000007 */
[----:B--2---:R-:W-:Y:S01]  /*2d90*/  @!P2 IMAD.MOV.U32 R4, RZ, RZ, 0x10 ;  /* 0x00000010ff04a424 */ /* 0x004fe200078e00ff */
[----:B---3--:R-:W-:Y:S06]  /*2da0*/  @!P0 BRA `(.L_x_51) ;  /* 0x0000009000388947 */ /* 0x008fec0003800000 */
.L_x_157:
[----:B------:R-:W-:Y:S01]  /*2db0*/  ULEA UR8, UR5, UR6, 0x4 ;  /* 0x0000000605087291 */ /* 0x000fe2000f8e20ff */
[----:B------:R-:W-:Y:S01]  /*2dc0*/  SEL R3, R6, R3, !P2 ;  /* 0x0000000306037207 */ /* 0x000fe20005000000 */
[----:B------:R-:W-:Y:S01]  /*2dd0*/  UIADD3 UR9, UPT, UPT, UR4, 0x70, URZ ;  /* 0x0000007004097890 */ /* 0x000fe2000fffe0ff */
[----:B--2---:R-:W-:Y:S01]  /*2de0*/  LEA R2, R11, UR6, 0x3 ;  /* 0x000000060b027c11 */ /* 0x004fe2000f8e18ff */
[----:B------:R-:W-:Y:S01]  /*2df0*/  UIADD3 UR8, UPT, UPT, UR8, 0xe0, URZ ;  /* 0x000000e008087890 */ /* 0x000fe2000fffe0ff */
[----:B------:R-:W-:Y:S01]  /*2e00*/  SHF.L.U32 R5, R10, 0x1f, RZ ;  /* 0x0000001f0a057819 */ /* 0x000fe200000006ff */
[----:B------:R2:W-:Y:S01]  /*2e10*/  @!P2 SYNCS.ARRIVE.TRANS64.RED RZ, [R3+URZ], R4 ;  /* 0x0000000403ffa9a7 */ /* 0x0005e200080004ff */
[----:B------:R-:W-:Y:S01]  /*2e20*/  UIADD3 UR4, UPT, UPT, UR5, 0x1, URZ ;  /* 0x0000000105047890 */ /* 0x000fe2000fffe0ff */
[----:B------:R-:W-:-:S03]  /*2e30*/  VIADD R8, R8, 0x1 ;  /* 0x0000000108087836 */ /* 0x000fc60000000000 */
[----:B------:R-:W-:Y:S02]  /*2e40*/  UISETP.NE.AND UP0, UPT, UR4, 0x2, UPT ;  /* 0x000000020400788c */ /* 0x000fe4000bf05270 */
[----:B------:R-:W-:Y:S06]  /*2e50*/  UGETNEXTWORKID.BROADCAST [UR8], [UR9] ;  /* 0x00000000080073ca */ /* 0x000fec0008000100 */
[----:B------:R-:W-:Y:S01]  /*2e60*/  USEL UR7, URZ, 0x1, UP0 ;  /* 0x00000001ff077887 */ /* 0x000fe20008000000 */
[----:B------:R-:W-:Y:S01]  /*2e70*/  ISETP.NE.AND P0, PT, R8, 0x2, PT ;  /* 0x000000020800780c */ /* 0x000fe20003f05270 */
[----:B------:R-:W-:Y:S01]  /*2e80*/  USEL UR5, UR4, URZ, UP0 ;  /* 0x000000ff04057287 */ /* 0x000fe20008000000 */
[----:B------:R-:W3:Y:S03]  /*2e90*/  SYNCS.PHASECHK.TRANS64.TRYWAIT P1, [R2+URZ+0x70], R5 ;  /* 0x00007005020075a7 */ /* 0x000ee600080211ff */
[----:B------:R-:W-:Y:S01]  /*2ea0*/  LOP3.LUT R12, R12, UR7, RZ, 0x3c, !PT ;  /* 0x000000070c0c7c12 */ /* 0x000fe2000f8e3cff */
[----:B--23--:R-:W-:Y:S07]  /*2eb0*/  @!P1 BRA `(.L_x_52) ;  /* 0x00000090000c9947 */ /* 0x00cfee0003800000 */
.L_x_158:
[C---:B------:R-:W-:Y:S01]  /*2ec0*/  LEA R4, R11.reuse, UR6, 0x4 ;  /* 0x000000060b047c11 */ /* 0x040fe2000f8e20ff */
[----:B--2---:R-:W-:Y:S01]  /*2ed0*/  VIADD R2, R2, 0x80 ;  /* 0x0000008002027836 */ /* 0x004fe20000000000 */
[----:B------:R-:W-:Y:S01]  /*2ee0*/  SEL R8, R8, RZ, P0 ;  /* 0x000000ff08087207 */ /* 0x000fe20000000000 */
[----:B------:R-:W-:-:S03]  /*2ef0*/  VIADD R11, R11, 0x1 ;  /* 0x000000010b0b7836 */ /* 0x000fc60000000000 */
[----:B------:R-:W2:Y:S01]  /*2f00*/  LDS.128 R4, [R4+0xe0] ;  /* 0x0000e00004047984 */ /* 0x000ea20000000c00 */
[----:B------:R-:W-:Y:S02]  /*2f10*/  PRMT R2, RZ, 0x654, R2 ;  /* 0x00000654ff027816 */ /* 0x000fe40000000002 */
[C---:B------:R-:W-:Y:S01]  /*2f20*/  ISETP.NE.AND P1, PT, R11.reuse, 0x2, PT ;  /* 0x000000020b00780c */ /* 0x040fe20003f25270 */
[----:B------:R-:W-:Y:S01]  /*2f30*/  @!PT LDS RZ, [RZ] ;  /* 0x00000000fffff984 */ /* 0x000fe20000000800 */
[----:B------:R-:W-:Y:S01]  /*2f40*/  @!PT LDS RZ, [RZ] ;  /* 0x00000000fffff984 */ /* 0x000fe20000000800 */
[----:B------:R-:W-:Y:S01]  /*2f50*/  @!PT LDS RZ, [RZ] ;  /* 0x00000000fffff984 */ /* 0x000fe20000000800 */
[----:B------:R-:W-:Y:S01]  /*2f60*/  @!PT LDS RZ, [RZ] ;  /* 0x00000000fffff984 */ /* 0x000fe20000000800 */
[----:B------:R3:W-:Y:S06]  /*2f70*/  MEMBAR.ALL.CTA ;  /* 0x0000000000007992 */ /* 0x0007ec0000008000 */
[----:B---3--:R-:W3:Y:S01]  /*2f80*/  FENCE.VIEW.ASYNC.S ;  /* 0x00000000000073c6 */ /* 0x008ee20000000000 */
[----:B------:R-:W-:Y:S01]  /*2f90*/  SEL R11, R11, RZ, P1 ;  /* 0x000000ff0b0b7207 */ /* 0x000fe20000800000 */
[----:B---3--:R3:W-:Y:S01]  /*2fa0*/  SYNCS.ARRIVE.TRANS64.RED.A1T0 RZ, [R2+URZ], RZ ;  /* 0x000000ff02ff79a7 */ /* 0x0087e200081004ff */
[----:B--2---:R-:W-:-:S02]  /*2fb0*/  LOP3.LUT P3, RZ, R6, 0x1, RZ, 0xc0, !PT ;  /* 0x0000000106ff7812 */ /* 0x004fc4000786c0ff */
[----:B------:R-:W-:-:S04]  /*2fc0*/  SEL R5, RZ, 0x1, P1 ;  /* 0x00000001ff057807 */ /* 0x000fc80000800000 */
[----:B------:R-:W-:Y:S02]  /*2fd0*/  LOP3.LUT R10, R10, R5, RZ, 0x3c, !PT ;  /* 0x000000050a0a7212 */ /* 0x000fe400078e3cff */
[----:B---3--:R-:W-:-:S04]  /*2fe0*/  SEL R2, RZ, 0x1, P0 ;  /* 0x00000001ff027807 */ /* 0x008fc80000000000 */
[----:B------:R-:W-:Y:S01]  /*2ff0*/  LOP3.LUT R9, R9, R2, RZ, 0x3c, !PT ;  /* 0x0000000209097212 */ /* 0x000fe200078e3cff */
[----:B------:R-:W-:Y:S06]  /*3000*/  @P3 BRA `(.L_x_53) ;  /* 0xfffffffc002c3947 */ /* 0x000fec000383ffff */
[----:B------:R-:W-:Y:S01]  /*3010*/  ULEA UR4, UR5, UR6, 0x3 ;  /* 0x0000000605047291 */ /* 0x000fe2000f8e18ff */
[----:B------:R-:W-:-:S08]  /*3020*/  SHF.L.U32 R3, R12, 0x1f, RZ ;  /* 0x0000001f0c037819 */ /* 0x000fd000000006ff */
[----:B------:R-:W2:Y:S02]  /*3030*/  SYNCS.PHASECHK.TRANS64 P0, [UR4+0x80], R3 ;  /* 0x00008003ff0075a7 */ /* 0x000ea40008001004 */
[----:B--2---:R-:W-:Y:S05]  /*3040*/  @P0 BRA `(.L_x_54) ;  /* 0x0000000000080947 */ /* 0x004fea0003800000 */
[----:B------:R-:W2:Y:S02]  /*3050*/  SYNCS.PHASECHK.TRANS64.TRYWAIT P0, [UR4+0x80], R3 ;  /* 0x00008003ff0075a7 */ /* 0x000ea40008001104 */
[----:B--2---:R-:W-:Y:S05]  /*3060*/  @!P0 BRA `(.L_x_55) ;  /* 0x0000008c00b48947 */ /* 0x004fea0003800000 */
.L_x_54:
[----:B------:R-:W-:-:S04]  /*3070*/  UIADD3 UR7, UPT, UPT, UR5, 0x1, URZ ;  /* 0x0000000105077890 */ /* 0x000fc8000fffe0ff */
[----:B------:R-:W-:-:S04]  /*3080*/  UISETP.NE.AND UP0, UPT, UR7, 0x2, UPT ;  /* 0x000000020700788c */ /* 0x000fc8000bf05270 */
[----:B------:R-:W-:Y:S02]  /*3090*/  USEL UR8, URZ, 0x1, UP0 ;  /* 0x00000001ff087887 */ /* 0x000fe40008000000 */
[----:B------:R-:W-:-:S04]  /*30a0*/  USEL UR7, UR7, URZ, UP0 ;  /* 0x000000ff07077287 */ /* 0x000fc80008000000 */
[----:B------:R-:W-:Y:S01]  /*30b0*/  ULEA UR7, UR7, UR6, 0x3 ;  /* 0x0000000607077291 */ /* 0x000fe2000f8e18ff */
[----:B--2---:R-:W-:-:S04]  /*30c0*/  LOP3.LUT R3, R12, UR8, RZ, 0x3c, !PT ;  /* 0x000000080c037c12 */ /* 0x004fc8000f8e3cff */
[----:B------:R-:W-:-:S04]  /*30d0*/  SHF.L.U32 R0, R3, 0x1f, RZ ;  /* 0x0000001f03007819 */ /* 0x000fc800000006ff */
[----:B------:R-:W2:Y:S02]  /*30e0*/  SYNCS.PHASECHK.TRANS64 P0, [UR7+0x80], R0 ;  /* 0x00008000ff0075a7 */ /* 0x000ea40008001007 */
[----:B-12---:R-:W-:Y:S05]  /*30f0*/  @P0 EXIT ;  /* 0x000000000000094d */ /* 0x006fea0003800000 */
[----:B------:R-:W-:Y:S02]  /*3100*/  SHF.L.U32 R3, R3, 0x1f, RZ ;  /* 0x0000001f03037819 */ /* 0x000fe400000006ff */
[----:B------:R-:W-:-:S07]  /*3110*/  MOV R0, UR7 ;  /* 0x0000000700007c02 */ /* 0x000fce0008000f00 */
.L_x_56:
[----:B-1----:R1:W2:Y:S02]  /*3120*/  SYNCS.PHASECHK.TRANS64.TRYWAIT P0, [R0+URZ+0x80], R3 ;  /* 0x00008003000075a7 */ /* 0x0022a400080011ff */
[----:B--2---:R-:W-:Y:S05]  /*3130*/  @!P0 NANOSLEEP.SYNCS 0x989680 ;  /* 0x009896800000895d */ /* 0x004fea0003900000 */
[----:B------:R-:W2:Y:S02]  /*3140*/  @!P0 SYNCS.PHASECHK.TRANS64 P0, [R0+URZ+0x80], R3 ;  /* 0x00008003000085a7 */ /* 0x000ea400080010ff */
[----:B--2---:R-:W-:Y:S05]  /*3150*/  @P0 EXIT ;  /* 0x000000000000094d */ /* 0x004fea0003800000 */
[----:B------:R-:W-:Y:S05]  /*3160*/  BRA `(.L_x_56) ;  /* 0xfffffffc00ec7947 */ /* 0x000fea000383ffff */
.L_x_49:
[----:B------:R-:W-:Y:S05]  /*3170*/  BRA.U UP5, `(.L_x_57) ;  /* 0x0000001505007547 */ /* 0x000fea000b800000 */
[----:B------:R-:W-:Y:S01]  /*3180*/  UMOV UR4, 0x40 ;  /* 0x0000004000047882 */ /* 0x000fe20000000000 */
[----:B------:R-:W-:Y:S01]  /*3190*/  NOP ;  /* 0x0000000000007918 */ /* 0x000fe20000000000 */
[----:B------:R-:W-:Y:S01]  /*31a0*/  ULEA UR5, UR47, UR4, 0x18 ;  /* 0x000000042f057291 */ /* 0x000fe2000f8ec0ff */
[----:B------:R-:W-:Y:S02]  /*31b0*/  UMOV UR6, 0x400 ;  /* 0x0000040000067882 */ /* 0x000fe40000000000 */
[----:B------:R-:W-:-:S06]  /*31c0*/  ULEA UR6, UR47, UR6, 0x18 ;  /* 0x000000062f067291 */ /* 0x000fcc000f8ec0ff */
[----:B------:R-:W2:Y:S02]  /*31d0*/  LDS.U8 R0, [UR5+0x1c] ;  /* 0x00001c05ff007984 */ /* 0x000ea40008000000 */
[----:B--2---:R-:W-:-:S13]  /*31e0*/  ISETP.NE.AND P0, PT, R0, RZ, PT ;  /* 0x000000ff0000720c */ /* 0x004fda0003f05270 */
[----:B------:R-:W-:Y:S05]  /*31f0*/  @P0 BRA `(.L_x_58) ;  /* 0x0000000400080947 */ /* 0x000fea0003800000 */
[----:B------:R-:W-:Y:S02]  /*3200*/  UISETP.NE.U32.AND UP1, UPT, UR68, 0x1, UPT ;  /* 0x000000014400788c */ /* 0x000fe4000bf25070 */
[----:B------:R-:W-:-:S07]  /*3210*/  UIADD3 UR7, UPT, UPT, UR5, 0x8, URZ ;  /* 0x0000000805077890 */ /* 0x000fce000fffe0ff */
[----:B------:R-:W-:Y:S05]  /*3220*/  BRA.U !UP1, `(.L_x_59) ;  /* 0x00000001099c7547 */ /* 0x000fea000b800000 */
[----:B------:R-:W-:Y:S01]  /*3230*/  ELECT P0, URZ, PT ;  /* 0x0000000000ff782f */ /* 0x000fe20003800000 */
[----:B------:R-:W-:-:S12]  /*3240*/  BSSY B0, `(.L_x_59) ;  /* 0x0000025000007945 */ /* 0x000fd80003800000 */
[----:B------:R-:W-:Y:S05]  /*3250*/  @!P0 BRA `(.L_x_60) ;  /* 0x00000000008c8947 */ /* 0x000fea0003800000 */
[----:B------:R-:W-:-:S05]  /*3260*/  UMOV UR4, 0x10 ;  /* 0x0000001000047882 */ /* 0x000fca0000000000 */
[----:B------:R-:W-:Y:S04]  /*3270*/  DEPBAR.LE SB2, 0x36 ;  /* 0x0000ad800000791a */ /* 0x000fe80000000000 */
[----:B------:R-:W2:Y:S02]  /*3280*/  UTCATOMSWS.2CTA.FIND_AND_SET.ALIGN UP0, UR4, UR4 ;  /* 0x00000004000475e3 */ /* 0x000ea40008200800 */
[----:B--2---:R-:W-:Y:S01]  /*3290*/  MOV R11, UR4 ;  /* 0x00000004000b7c02 */ /* 0x004fe20008000f00 */
[----:B------:R-:W-:Y:S06]  /*32a0*/  BRA.U UP0, `(.L_x_61) ;  /* 0x0000000100187547 */ /* 0x000fec000b800000 */
.L_x_62:
[----:B------:R-:W-:Y:S05]  /*32b0*/  NANOSLEEP 0x64 ;  /* 0x000000640000795d */ /* 0x000fea0003800000 */
[----:B------:R-:W-:-:S05]  /*32c0*/  UMOV UR4, 0x10 ;  /* 0x0000001000047882 */ /* 0x000fca0000000000 */
[----:B------:R-:W-:Y:S04]  /*32d0*/  DEPBAR.LE SB2, 0x36 ;  /* 0x0000ad800000791a */ /* 0x000fe80000000000 */
[----:B------:R-:W2:Y:S02]  /*32e0*/  UTCATOMSWS.2CTA.FIND_AND_SET.ALIGN UP0, UR4, UR4 ;  /* 0x00000004000475e3 */ /* 0x000ea40008200800 */
[----:B--2---:R-:W-:Y:S01]  /*32f0*/  MOV R11, UR4 ;  /* 0x00000004000b7c02 */ /* 0x004fe20008000f00 */
[----:B------:R-:W-:Y:S05]  /*3300*/  BRA.U !UP0, `(.L_x_62) ;  /* 0xfffffffd08e87547 */ /* 0x000fea000b83ffff */
.L_x_61:
[----:B------:R-:W2:Y:S01]  /*3310*/  LDS R7, [UR5+0x10] ;  /* 0x00001005ff077984 */ /* 0x000ea20008000800 */
[----:B------:R-:W-:Y:S01]  /*3320*/  IMAD.U32 R5, RZ, RZ, UR6 ;  /* 0x00000006ff057e24 */ /* 0x000fe2000f8e00ff */
[----:B------:R-:W-:-:S03]  /*3330*/  MOV R4, UR69 ;  /* 0x0000004500047c02 */ /* 0x000fc60008000f00 */
[----:B------:R-:W-:Y:S01]  /*3340*/  VIADD R5, R5, 0x100 ;  /* 0x0000010005057836 */ /* 0x000fe20000000000 */
[----:B--2---:R-:W-:-:S04]  /*3350*/  SHF.L.U32 R7, R7, 0x1f, RZ ;  /* 0x0000001f07077819 */ /* 0x004fc800000006ff */
[----:B------:R-:W2:Y:S02]  /*3360*/  SYNCS.PHASECHK.TRANS64.TRYWAIT P0, [UR5+0x8], R7 ;  /* 0x00000807ff0075a7 */ /* 0x000ea40008001105 */
[----:B--2---:R-:W-:Y:S05]  /*3370*/  @P0 BRA `(.L_x_63) ;  /* 0x0000000000080947 */ /* 0x004fea0003800000 */
[----:B------:R-:W2:Y:S02]  /*3380*/  SYNCS.PHASECHK.TRANS64.TRYWAIT P0, [UR5+0x8], R7 ;  /* 0x00000807ff0075a7 */ /* 0x000ea40008001105 */
[----:B--2---:R-:W-:Y:S05]  /*3390*/  @!P0 BRA `(.L_x_64) ;  /* 0x0000008c00008947 */ /* 0x004fea0003800000 */
.L_x_63:
[----:B--2---:R-:W-:Y:S01]  /*33a0*/  HFMA2 R0, -RZ, RZ, 0, 5.9604644775390625e-08 ;  /* 0x00000001ff007431 */ /* 0x004fe200000001ff */
[----:B------:R-:W-:Y:S01]  /*33b0*/  UPRMT UR4, UR69, 0x654, UR7 ;  /* 0x0000065445047896 */ /* 0x000fe20008000007 */
[----:B------:R-:W-:Y:S01]  /*33c0*/  IMAD.MOV.U32 R8, RZ, RZ, 0xffff ;  /* 0x0000ffffff087424 */ /* 0x000fe200078e00ff */
[----:B------:R-:W-:Y:S01]  /*33d0*/  PRMT R4, R4, 0x654, R5 ;  /* 0x0000065404047816 */ /* 0x000fe20000000005 */
[----:B------:R-:W-:Y:S02]  /*33e0*/  IMAD.MOV.U32 R6, RZ, RZ, 0x4 ;  /* 0x00000004ff067424 */ /* 0x000fe400078e00ff */
[----:B------:R-:W-:Y:S01]  /*33f0*/  IMAD.SHL.U32 R9, R11, 0x20, RZ ;  /* 0x000000200b097824 */ /* 0x000fe200078e00ff */
[----:B------:R-:W-:Y:S02]  /*3400*/  MOV R5, UR4 ;  /* 0x0000000400057c02 */ /* 0x000fe40008000f00 */
[-C--:B------:R-:W-:Y:S01]  /*3410*/  SHF.L.U32 R8, R8, R11.reuse, RZ ;  /* 0x0000000b08087219 */ /* 0x080fe200000006ff */
[----:B------:R2:W-:Y:S01]  /*3420*/  SYNCS.ARRIVE.TRANS64.RED RZ, [UR4], R6 ;  /* 0x00000006ffff79a7 */ /* 0x0005e20008000404 */
[----:B------:R-:W-:Y:S01]  /*3430*/  SHF.L.U32 R7, R0, R11, RZ ;  /* 0x0000000b00077219 */ /* 0x000fe200000006ff */
[----:B------:R2:W-:Y:S04]  /*3440*/  STS [UR6+0x100], R9 ;  /* 0x00010009ff007988 */ /* 0x0005e80008000806 */
[----:B------:R2:W-:Y:S04]  /*3450*/  STAS [R4.64], R11 ;  /* 0x0000000b04007dbd */ /* 0x0005e8000c0008ff */
[----:B------:R2:W-:Y:S04]  /*3460*/  ATOMS.OR RZ, [UR5+0x14], R8 ;  /* 0x00001408ffff798c */ /* 0x0005e8000b000005 */
[----:B------:R2:W-:Y:S04]  /*3470*/  ATOMS.OR RZ, [UR5+0x18], R7 ;  /* 0x00001807ffff798c */ /* 0x0005e8000b000005 */
[----:B------:R2:W-:Y:S02]  /*3480*/  ATOMS.XOR RZ, [UR5+0x10], R0 ;  /* 0x00001000ffff798c */ /* 0x0005e4000b800005 */
.L_x_60:
[----:B-1----:R-:W-:Y:S05]  /*3490*/  BSYNC B0 ;  /* 0x0000000000007941 */ /* 0x002fea0003800000 */
.L_x_59:
[----:B------:R-:W-:Y:S05]  /*34a0*/  BRA.U UP1, `(.L_x_65) ;  /* 0x00000001016c7547 */ /* 0x000fea000b800000 */
[----:B------:R-:W-:-:S03]  /*34b0*/  UMOV UR4, 0xffffffff ;  /* 0xffffffff00047882 */ /* 0x000fc60000000000 */
[----:B------:R-:W-:Y:S05]  /*34c0*/  BRA.DIV UR4, `(.L_x_66) ;  /* 0x0000008a04cc7947 */ /* 0x000fea000b800000 */
[----:B------:R-:W-:-:S13]  /*34d0*/  ELECT P6, URZ, PT ;  /* 0x0000000000ff782f */ /* 0x000fda00038c0000 */
.L_x_162:
[----:B------:R-:W-:Y:S05]  /*34e0*/  @!P6 BRA `(.L_x_65) ;  /* 0x00000000005ce947 */ /* 0x000fea0003800000 */
[----:B--2---:R-:W2:Y:S02]  /*34f0*/  LDS R5, [UR5+0x10] ;  /* 0x00001005ff057984 */ /* 0x004ea40008000800 */
[----:B--2---:R-:W-:-:S04]  /*3500*/  SHF.L.U32 R5, R5, 0x1f, RZ ;  /* 0x0000001f05057819 */ /* 0x004fc800000006ff */
[----:B------:R-:W2:Y:S02]  /*3510*/  SYNCS.PHASECHK.TRANS64.TRYWAIT P0, [UR5+0x8], R5 ;  /* 0x00000805ff0075a7 */ /* 0x000ea40008001105 */
[----:B--2---:R-:W-:Y:S05]  /*3520*/  @P0 BRA `(.L_x_67) ;  /* 0x0000000000080947 */ /* 0x004fea0003800000 */
[----:B------:R-:W2:Y:S02]  /*3530*/  SYNCS.PHASECHK.TRANS64.TRYWAIT P0, [UR5+0x8], R5 ;  /* 0x00000805ff0075a7 */ /* 0x000ea40008001105 */
[----:B--2---:R-:W-:Y:S05]  /*3540*/  @!P0 BRA `(.L_x_68) ;  /* 0x0000008800cc8947 */ /* 0x004fea0003800000 */
.L_x_67:
[----:B------:R-:W3:Y:S01]  /*3550*/  LDS R7, [UR6+0x100] ;  /* 0x00010006ff077984 */ /* 0x000ee20008000800 */
[----:B--2---:R-:W-:Y:S02]  /*3560*/  HFMA2 R0, -RZ, RZ, 0, 5.9604644775390625e-08 ;  /* 0x00000001ff007431 */ /* 0x004fe400000001ff */
[----:B------:R-:W-:Y:S01]  /*3570*/  IMAD.MOV.U32 R4, RZ, RZ, 0xffff ;  /* 0x0000ffffff047424 */ /* 0x000fe200078e00ff */
[----:B------:R-:W-:Y:S01]  /*3580*/  UPRMT UR4, UR69, 0x654, UR7 ;  /* 0x0000065445047896 */ /* 0x000fe20008000007 */
[----:B---3--:R-:W-:-:S03]  /*3590*/  IMAD.SHL.U32 R5, R7, 0x20, RZ ;  /* 0x0000002007057824 */ /* 0x008fc600078e00ff */
[-C--:B------:R-:W-:Y:S02]  /*35a0*/  SHF.L.U32 R4, R4, R7.reuse, RZ ;  /* 0x0000000704047219 */ /* 0x080fe400000006ff */
[----:B------:R-:W-:Y:S01]  /*35b0*/  SHF.L.U32 R7, R0, R7, RZ ;  /* 0x0000000700077219 */ /* 0x000fe200000006ff */
[----:B------:R3:W-:Y:S04]  /*35c0*/  STS [UR6+0x100], R5 ;  /* 0x00010005ff007988 */ /* 0x0007e80008000806 */
[----:B------:R3:W-:Y:S04]  /*35d0*/  ATOMS.OR RZ, [UR5+0x14], R4 ;  /* 0x00001404ffff798c */ /* 0x0007e8000b000005 */
[----:B------:R3:W-:Y:S01]  /*35e0*/  ATOMS.OR RZ, [UR5+0x18], R7 ;  /* 0x00001807ffff798c */ /* 0x0007e2000b000005 */
[----:B------:R-:W-:Y:S03]  /*35f0*/  SYNCS.ARRIVE.TRANS64.RED.A1T0 RZ, [UR4], RZ ;  /* 0x000000ffffff79a7 */ /* 0x000fe60008100404 */
[----:B------:R3:W-:Y:S01]  /*3600*/  ATOMS.XOR RZ, [UR5+0x10], R0 ;  /* 0x00001000ffff798c */ /* 0x0007e2000b800005 */
[----:B------:R-:W-:Y:S05]  /*3610*/  BRA `(.L_x_65) ;  /* 0x0000000000107947 */ /* 0x000fea0003800000 */
.L_x_58:
[----:B------:R-:W-:Y:S02]  /*3620*/  MOV R0, 0xffffffff ;  /* 0xffffffff00007802 */ /* 0x000fe40000000f00 */
[----:B------:R-:W-:-:S03]  /*3630*/  MOV R4, 0x3660 ;  /* 0x0000366000047802 */ /* 0x000fc60000000f00 */
[----:B------:R2:W-:Y:S04]  /*3640*/  STS [UR6+0x100], R0 ;  /* 0x00010000ff007988 */ /* 0x0005e80008000806 */
[----:B-12--5:R-:W-:Y:S05]  /*3650*/  CALL.REL.NOINC `($__internal_1_$__cuda_sm10x_tcgen05_guardrail_trap_phase_invalid_during_alloc) ;  /* 0x0000009000707944 */ /* 0x026fea0003c00000 */
.L_x_65:
[----:B------:R-:W-:Y:S05]  /*3660*/  WARPSYNC.ALL ;  /* 0x0000000000007948 */ /* 0x000fea0003800000 */
[----:B------:R-:W4:Y:S01]  /*3670*/  S2UR UR4, SR_CgaCtaId ;  /* 0x00000000000479c3 */ /* 0x000f220000008800 */
[----:B------:R-:W-:Y:S01]  /*3680*/  UMOV UR41, 0x400 ;  /* 0x0000040000297882 */ /* 0x000fe20000000000 */
[----:B------:R-:W-:-:S06]  /*3690*/  NOP ;  /* 0x0000000000007918 */ /* 0x000fcc0000000000 */
[----:B------:R-:W-:Y:S06]  /*36a0*/  BAR.ARV 0x6, 0xa0 ;  /* 0x0182800000007b1d */ /* 0x000fec0000002000 */
[----:B------:R-:W1:Y:S01]  /*36b0*/  LDCU UR6, c[0x0][0x38c] ;  /* 0x00007180ff0677ac */ /* 0x000e620008000800 */
[----:B------:R-:W-:Y:S01]  /*36c0*/  LOP3.LUT R3, R3, 0xffff, RZ, 0xc0, !PT ;  /* 0x0000ffff03037812 */ /* 0x000fe200078ec0ff */
[----:B--2---:R-:W-:Y:S01]  /*36d0*/  IMAD.MOV.U32 R9, RZ, RZ, 0x1 ;  /* 0x00000001ff097424 */ /* 0x004fe200078e00ff */
[----:B------:R-:W-:Y:S01]  /*36e0*/  LOP3.LUT R2, R2, 0xffff, RZ, 0xc0, !PT ;  /* 0x0000ffff02027812 */ /* 0x000fe200078ec0ff */
[----:B------:R-:W-:Y:S01]  /*36f0*/  IMAD.MOV.U32 R8, RZ, RZ, RZ ;  /* 0x000000ffff087224 */ /* 0x000fe200078e00ff */
[----:B------:R-:W-:Y:S01]  /*3700*/  R2UR UR43, R3 ;  /* 0x00000000032b72ca */ /* 0x000fe200000e0000 */
[----:B------:R-:W-:Y:S01]  /*3710*/  UMOV UR47, URZ ;  /* 0x000000ff002f7c82 */ /* 0x000fe20008000000 */
[----:B------:R-:W-:-:S02]  /*3720*/  R2UR UR65, R2 ;  /* 0x00000000024172ca */ /* 0x000fc400000e0000 */
[----:B------:R-:W-:Y:S01]  /*3730*/  CS2R R2, SRZ ;  /* 0x0000000000027805 */ /* 0x000fe2000001ff00 */
[----:B------:R-:W-:Y:S01]  /*3740*/  UMOV UR38, URZ ;  /* 0x000000ff00267c82 */ /* 0x000fe20008000000 */
[----:B----4-:R-:W-:Y:S01]  /*3750*/  ULEA UR41, UR4, UR41, 0x18 ;  /* 0x0000002904297291 */ /* 0x010fe2000f8ec0ff */
[----:B------:R-:W-:Y:S01]  /*3760*/  UMOV UR37, URZ ;  /* 0x000000ff00257c82 */ /* 0x000fe20008000000 */
[----:B------:R-:W-:Y:S02]  /*3770*/  UISETP.NE.AND UP3, UPT, UR68, URZ, UPT ;  /* 0x000000ff4400728c */ /* 0x000fe4000bf65270 */
[----:B------:R-:W-:Y:S02]  /*3780*/  UIADD3 UR5, UPT, UPT, UR41, 0x10800, URZ ;  /* 0x0001080029057890 */ /* 0x000fe4000fffe0ff */
[----:B------:R-:W-:-:S03]  /*3790*/  UIADD3 UR4, UPT, UPT, UR41, 0x20800, URZ ;  /* 0x0002080029047890 */ /* 0x000fc6000fffe0ff */
[----:B---3--:R-:W2:Y:S01]  /*37a0*/  LDS R0, [UR41+0x100] ;  /* 0x00010029ff007984 */ /* 0x008ea20008000800 */
[----:B-1----:R-:W-:Y:S02]  /*37b0*/  UIADD3 UR6, UPT, UPT, UR6, 0x7f, URZ ;  /* 0x0000007f06067890 */ /* 0x002fe4000fffe0ff */
[----:B------:R-:W-:Y:S02]  /*37c0*/  USHF.R.U32.HI UR5, URZ, 0x4, UR5 ;  /* 0x00000004ff057899 */ /* 0x000fe40008011605 */
[----:B------:R-:W-:Y:S02]  /*37d0*/  USHF.R.S32.HI UR64, URZ, 0x1f, UR6 ;  /* 0x0000001fff407899 */ /* 0x000fe40008011406 */
[----:B------:R-:W-:Y:S02]  /*37e0*/  USHF.R.U32.HI UR4, URZ, 0x4, UR4 ;  /* 0x00000004ff047899 */ /* 0x000fe40008011604 */
[----:B------:R-:W-:Y:S02]  /*37f0*/  ULEA.HI UR64, UR64, UR6, URZ, 0x7 ;  /* 0x0000000640407291 */ /* 0x000fe4000f8f38ff */
[----:B------:R-:W-:-:S02]  /*3800*/  ULOP3.LUT UR5, UR5, 0x3fff, URZ, 0xc0, !UPT ;  /* 0x00003fff05057892 */ /* 0x000fc4000f8ec0ff */
[----:B------:R-:W-:Y:S02]  /*3810*/  USHF.R.S32.HI UR64, URZ, 0x7, UR64 ;  /* 0x00000007ff407899 */ /* 0x000fe40008011440 */
[----:B------:R-:W-:Y:S02]  /*3820*/  ULOP3.LUT UR45, UR4, 0x3fff, URZ, 0xc0, !UPT ;  /* 0x00003fff042d7892 */ /* 0x000fe4000f8ec0ff */
[----:B------:R-:W-:Y:S01]  /*3830*/  UISETP.LT.AND UP0, UPT, UR64, 0x1, UPT ;  /* 0x000000014000788c */ /* 0x000fe2000bf01270 */
[----:B------:R-:W-:Y:S01]  /*3840*/  UMOV UR62, 0x0 ;  /* 0x00000000003e7882 */ /* 0x000fe20000000000 */
        /* <DEDUP_REMOVED lines=9> */
[----:B------:R-:W-:-:S02]  /*38e0*/  ULOP3.LUT UR44, UR5, 0x10000, URZ, 0xfc, !UPT ;  /* 0x00010000052c7892 */ /* 0x000fc4000f8efcff */
[----:B------:R-:W-:Y:S02]  /*38f0*/  ULOP3.LUT UR45, UR45, 0x10000, URZ, 0xfc, !UPT ;  /* 0x000100002d2d7892 */ /* 0x000fe4000f8efcff */
[----:B------:R-:W-:Y:S01]  /*3900*/  USEL UR66, UR64, 0x1, !UP0 ;  /* 0x0000000140427887 */ /* 0x000fe2000c000000 */
[----:B------:R-:W-:Y:S01]  /*3910*/  UMOV UR52, 0x0 ;  /* 0x0000000000347882 */ /* 0x000fe20000000000 */
[----:B------:R-:W-:Y:S01]  /*3920*/  UMOV UR53, 0x10400010 ;  /* 0x1040001000357882 */ /* 0x000fe20000000000 */
[----:B------:R-:W-:Y:S01]  /*3930*/  UMOV UR50, 0x0 ;  /* 0x0000000000327882 */ /* 0x000fe20000000000 */
[----:B------:R-:W-:Y:S01]  /*3940*/  UMOV UR51, 0x10400010 ;  /* 0x1040001000337882 */ /* 0x000fe20000000000 */
[----:B------:R-:W-:Y:S01]  /*3950*/  UMOV UR48, 0x0 ;  /* 0x0000000000307882 */ /* 0x000fe20000000000 */
[----:B--2---:R-:W-:Y:S01]  /*3960*/  R2UR UR67, R0 ;  /* 0x00000000004372ca */ /* 0x004fe200000e0000 */
[----:B------:R-:W-:-:S14]  /*3970*/  UMOV UR49, 0x10400010 ;  /* 0x1040001000317882 */ /* 0x000fdc0000000000 */
.L_x_76:
[C---:B------:R-:W-:Y:S02]  /*3980*/  LEA R0, R8.reuse, UR41, 0x3 ;  /* 0x0000002908007c11 */ /* 0x040fe4000f8e18ff */
[----:B------:R-:W-:Y:S02]  /*3990*/  SHF.L.U32 R5, R3, 0x1f, RZ ;  /* 0x0000001f03057819 */ /* 0x000fe400000006ff */
[----:B------:R-:W-:Y:S02]  /*39a0*/  LEA R4, R8, UR41, 0x4 ;  /* 0x0000002908047c11 */ /* 0x000fe4000f8e20ff */
[----:B------:R-:W1:Y:S02]  /*39b0*/  SYNCS.PHASECHK.TRANS64.TRYWAIT P0, [R0+URZ+0x70], R5 ;  /* 0x00007005000075a7 */ /* 0x000e6400080011ff */
[----:B-1-3--:R-:W-:Y:S05]  /*39c0*/  @!P0 BRA `(.L_x_69) ;  /* 0x0000008400c48947 */ /* 0x00afea0003800000 */
.L_x_163:
[----:B-1----:R-:W1:Y:S01]  /*39d0*/  LDS.128 R4, [R4+0xe0] ;  /* 0x0000e00004047984 */ /* 0x002e620000000c00 */
[----:B------:R-:W-:Y:S02]  /*39e0*/  VIADD R0, R0, 0x80 ;  /* 0x0000008000007836 */ /* 0x000fe40000000000 */
[----:B------:R-:W-:Y:S01]  /*39f0*/  VIADD R8, R8, 0x1 ;  /* 0x0000000108087836 */ /* 0x000fe20000000000 */
[----:B------:R-:W-:Y:S01]  /*3a00*/  @!PT LDS RZ, [RZ] ;  /* 0x00000000fffff984 */ /* 0x000fe20000000800 */
[----:B------:R-:W-:Y:S01]  /*3a10*/  @!PT LDS RZ, [RZ] ;  /* 0x00000000fffff984 */ /* 0x000fe20000000800 */
[----:B------:R-:W-:Y:S01]  /*3a20*/  @!PT LDS RZ, [RZ] ;  /* 0x00000000fffff984 */ /* 0x000fe20000000800 */
[----:B------:R-:W-:Y:S01]  /*3a30*/  @!PT LDS RZ, [RZ] ;  /* 0x00000000fffff984 */ /* 0x000fe20000000800 */
[----:B------:R2:W-:Y:S06]  /*3a40*/  MEMBAR.ALL.CTA ;  /* 0x0000000000007992 */ /* 0x0005ec0000008000 */
[----:B--2---:R-:W2:Y:S01]  /*3a50*/  FENCE.VIEW.ASYNC.S ;  /* 0x00000000000073c6 */ /* 0x004ea20000000000 */
[----:B------:R-:W-:-:S04]  /*3a60*/  PRMT R0, RZ, 0x654, R0 ;  /* 0x00000654ff007816 */ /* 0x000fc80000000000 */
[----:B--2---:R2:W-:Y:S01]  /*3a70*/  SYNCS.ARRIVE.TRANS64.RED.A1T0 RZ, [R0+URZ], RZ ;  /* 0x000000ff00ff79a7 */ /* 0x0045e200081004ff */
[----:B-1----:R-:W-:Y:S01]  /*3a80*/  LOP3.LUT P1, RZ, R6, 0x1, RZ, 0xc0, !PT ;  /* 0x0000000106ff7812 */ /* 0x002fe2000782c0ff */
[----:B--2---:R-:W-:-:S12]  /*3a90*/  BRA.U UP3, `(.L_x_70) ;  /* 0x0000000503587547 */ /* 0x004fd8000b800000 */
[----:B------:R-:W1:Y:S01]  /*3aa0*/  LDCU UR4, c[0x0][0x38c] ;  /* 0x00007180ff0477ac */ /* 0x000e620008000800 */
[----:B------:R-:W-:Y:S02]  /*3ab0*/  PLOP3.LUT P2, PT, PT, PT, PT, 0x80, 0x8 ;  /* 0x000000000008781c */ /* 0x000fe40003f4f070 */
[----:B------:R-:W-:Y:S01]  /*3ac0*/  SHF.L.U32 R5, R9, 0x1f, RZ ;  /* 0x0000001f09057819 */ /* 0x000fe200000006ff */
[----:B------:R-:W-:Y:S02]  /*3ad0*/  ULEA UR46, UR47, UR41, 0x3 ;  /* 0x000000292f2e7291 */ /* 0x000fe4000f8e18ff */
[----:B------:R-:W-:Y:S02]  /*3ae0*/  ULEA UR36, UR47, UR67, 0x8 ;  /* 0x000000432f247291 */ /* 0x000fe4000f8e40ff */
[----:B-1----:R-:W-:-:S06]  /*3af0*/  UISETP.GE.AND UP0, UPT, UR4, 0x1, UPT ;  /* 0x000000010400788c */ /* 0x002fcc000bf06270 */
[----:B------:R-:W-:-:S05]  /*3b00*/  PLOP3.LUT P0, PT, PT, PT, UP0, 0x80, 0x8 ;  /* 0x000000000008781c */ /* 0x000fca0003f0f008 */
[----:B------:R-:W-:-:S08]  /*3b10*/  @UP0 ULEA UR4, UR38, UR41, 0x3 ;  /* 0x0000002926040291 */ /* 0x000fd0000f8e18ff */
[----:B------:R-:W-:-:S04]  /*3b20*/  @P0 SHF.L.U32 R0, R2, 0x1f, RZ ;  /* 0x0000001f02000819 */ /* 0x000fc800000006ff */
[----:B------:R1:W2:Y:S01]  /*3b30*/  @P0 SYNCS.PHASECHK.TRANS64.TRYWAIT P2, [UR4], R0 ;  /* 0x00000000ff0005a7 */ /* 0x0002a20008041104 */
[----:B------:R-:W3:Y:S02]  /*3b40*/  SYNCS.PHASECHK.TRANS64.TRYWAIT P0, [UR46+0xa0], R5 ;  /* 0x0000a005ff0075a7 */ /* 0x000ee4000800112e */
[----:B-123--:R-:W-:Y:S05]  /*3b50*/  @!P0 BRA `(.L_x_71) ;  /* 0x0000008400748947 */ /* 0x00efea0003800000 */
.L_x_165:
[----:B------:R-:W-:Y:S01]  /*3b60*/  UMOV UR42, UR37 ;  /* 0x00000025002a7c82 */ /* 0x000fe20008000000 */
[----:B------:R-:W-:Y:S05]  /*3b70*/  BRA.U !UP0, `(.L_x_72) ;  /* 0x0000000508107547 */ /* 0x000fea000b800000 */
[----:B------:R-:W-:Y:S02]  /*3b80*/  UIADD3 UR42, UPT, UPT, UR66, UR37, URZ ;  /* 0x00000025422a7290 */ /* 0x000fe4000fffe0ff */
[----:B------:R-:W-:Y:S01]  /*3b90*/  UPLOP3.LUT UP2, UPT, UPT, UPT, UPT, 0x40, 0x4 ;  /* 0x000000000004789c */ /* 0x000fe20003f4e870 */
[----:B------:R-:W-:Y:S01]  /*3ba0*/  UMOV UR39, UR64 ;  /* 0x0000004000277c82 */ /* 0x000fe20008000000 */
[----:B------:R-:W-:-:S09]  /*3bb0*/  UMOV UR5, UR38 ;  /* 0x0000002600057c82 */ /* 0x000fd20008000000 */
.L_x_75:
[----:B------:R-:W-:Y:S01]  /*3bc0*/  ULEA UR7, UR5, UR41, 0x3 ;  /* 0x0000002905077291 */ /* 0x000fe2000f8e18ff */
[----:B--23--:R-:W-:Y:S11]  /*3bd0*/  @P2 BRA `(.L_x_73) ;  /* 0x00000000000c2947 */ /* 0x00cff60003800000 */
[----:B-1----:R-:W-:Y:S04]  /*3be0*/  SHF.L.U32 R5, R2, 0x1f, RZ ;  /* 0x0000001f02057819 */ /* 0x002fe800000006ff */
[----:B------:R-:W1:Y:S02]  /*3bf0*/  SYNCS.PHASECHK.TRANS64.TRYWAIT P0, [UR7], R5 ;  /* 0x00000005ff0075a7 */ /* 0x000e640008001107 */
[----:B-1----:R-:W-:Y:S05]  /*3c00*/  @!P0 BRA `(.L_x_74) ;  /* 0x0000008400608947 */ /* 0x002fea0003800000 */
.L_x_73:
[----:B------:R-:W-:Y:S01]  /*3c10*/  UISETP.NE.AND UP0, UPT, UR39, 0x1, UPT ;  /* 0x000000012700788c */ /* 0x000fe2000bf05270 */
[----:B------:R-:W-:Y:S01]  /*3c20*/  PLOP3.LUT P2, PT, PT, PT, PT, 0x80, 0x8 ;  /* 0x000000000008781c */ /* 0x000fe20003f4f070 */
[----:B------:R-:W-:Y:S02]  /*3c30*/  UIADD3 UR4, UPT, UPT, UR5, 0x1, URZ ;  /* 0x0000000105047890 */ /* 0x000fe4000fffe0ff */
[----:B------:R-:W-:Y:S02]  /*3c40*/  UIADD3 UR40, UPT, UPT, UR7, 0x10, URZ ;  /* 0x0000001007287890 */ /* 0x000fe4000fffe0ff */
[----:B------:R-:W-:Y:S01]  /*3c50*/  UISETP.NE.AND UP1, UPT, UR4, 0x2, UPT ;  /* 0x000000020400788c */ /* 0x000fe2000bf25270 */
[----:B------:R-:W-:Y:S01]  /*3c60*/  PLOP3.LUT P0, PT, PT, PT, UP0, 0x80, 0x8 ;  /* 0x000000000008781c */ /* 0x000fe20003f0f008 */
[----:B------:R-:W-:Y:S02]  /*3c70*/  UIADD3 UR37, UPT, UPT, UR37, 0x1, URZ ;  /* 0x0000000125257890 */ /* 0x000fe4000fffe0ff */
[----:B------:R-:W-:Y:S02]  /*3c80*/  USEL UR6, URZ, 0x1, UP1 ;  /* 0x00000001ff067887 */ /* 0x000fe40008800000 */
[----:B------:R-:W-:Y:S02]  /*3c90*/  USEL UR38, UR4, URZ, UP1 ;  /* 0x000000ff04267287 */ /* 0x000fe40008800000 */
[----:B------:R-:W-:Y:S02]  /*3ca0*/  UIADD3 UR39, UPT, UPT, UR39, -0x1, URZ ;  /* 0xffffffff27277890 */ /* 0x000fe4000fffe0ff */
[----:B------:R-:W-:Y:S01]  /*3cb0*/  @UP0 ULEA UR4, UR38, UR41, 0x3 ;  /* 0x0000002926040291 */ /* 0x000fe2000f8e18ff */
[----:B------:R-:W-:Y:S01]  /*3cc0*/  LOP3.LUT R2, R2, UR6, RZ, 0x3c, !PT ;  /* 0x0000000602027c12 */ /* 0x000fe2000f8e3cff */
[----:B------:R-:W-:Y:S02]  /*3cd0*/  ULEA UR6, UR5, UR45, 0xb ;  /* 0x0000002d05067291 */ /* 0x000fe4000f8e58ff */
[----:B------:R-:W-:Y:S01]  /*3ce0*/  UISETP.NE.AND UP0, UPT, UR37, UR42, UPT ;  /* 0x0000002a2500728c */ /* 0x000fe2000bf05270 */
[----:B-1----:R-:W-:Y:S01]  /*3cf0*/  @P0 SHF.L.U32 R0, R2, 0x1f, RZ ;  /* 0x0000001f02000819 */ /* 0x002fe200000006ff */
[----:B------:R-:W-:Y:S02]  /*3d00*/  UIADD3 UR34, UPT, UPT, UR6, 0x2, URZ ;  /* 0x0000000206227890 */ /* 0x000fe4000fffe0ff */
[----:B------:R-:W-:Y:S01]  /*3d10*/  UIADD3 UR30, UPT, UPT, UR6, 0x4, URZ ;  /* 0x00000004061e7890 */ /* 0x000fe2000fffe0ff */
[----:B------:R2:W3:Y:S01]  /*3d20*/  @P0 SYNCS.PHASECHK.TRANS64.TRYWAIT P2, [UR4], R0 ;  /* 0x00000000ff0005a7 */ /* 0x0004e20008041104 */
[----:B------:R-:W-:Y:S02]  /*3d30*/  ULEA UR4, UR5, UR44, 0xb ;  /* 0x0000002c05047291 */ /* 0x000fe4000f8e58ff */
[----:B------:R-:W-:Y:S02]  /*3d40*/  UIADD3 UR26, UPT, UPT, UR6, 0x6, URZ ;  /* 0x00000006061a7890 */ /* 0x000fe4000fffe0ff */
        /* <DEDUP_REMOVED lines=10> */
[----:B------:R-:W-:Y:S01]  /*3df0*/  UIADD3 UR8, UPT, UPT, UR4, 0x406, URZ ;  /* 0x0000040604087890 */ /* 0x000fe2000fffe0ff */
[----:B------:R-:W-:Y:S01]  /*3e00*/  UMOV UR7, 0x40004040 ;  /* 0x4000404000077882 */ /* 0x000fe20000000000 */
[----:B------:R-:W-:Y:S01]  /*3e10*/  UMOV UR5, 0x40004040 ;  /* 0x4000404000057882 */ /* 0x000fe20000000000 */
[----:B------:R-:W-:Y:S01]  /*3e20*/  UMOV UR35, 0x40004040 ;  /* 0x4000404000237882 */ /* 0x000fe20000000000 */
[----:B------:R1:W-:Y:S01]  /*3e30*/  UTCHMMA.2CTA gdesc[UR4], gdesc[UR6], tmem[UR36], tmem[UR62], idesc[UR63], UP2 ;  /* 0x00ff3e06040075ea */ /* 0x0003e20009200024 */
[----:B------:R-:W-:Y:S01]  /*3e40*/  UPLOP3.LUT UP2, UPT, UPT, UPT, UPT, 0x80, 0x8 ;  /* 0x000000000008789c */ /* 0x000fe20003f4f070 */
[----:B------:R-:W-:Y:S01]  /*3e50*/  UMOV UR33, 0x40004040 ;  /* 0x4000404000217882 */ /* 0x000fe20000000000 */
[----:B------:R-:W-:Y:S01]  /*3e60*/  UMOV UR31, 0x40004040 ;  /* 0x40004040001f7882 */ /* 0x000fe20000000000 */
[----:B------:R2:W-:Y:S01]  /*3e70*/  UTCHMMA.2CTA gdesc[UR32], gdesc[UR34], tmem[UR36], tmem[UR60], idesc[UR61], UPT ;  /* 0x00ff3c22200075ea */ /* 0x0005e2000ba00024 */
        /* <DEDUP_REMOVED lines=14> */
[----:B------:R-:W-:Y:S01]  /*3f60*/  UMOV UR9, 0x40004040 ;  /* 0x4000404000097882 */ /* 0x000fe20000000000 */
[----:B------:R2:W-:Y:S01]  /*3f70*/  UTCHMMA.2CTA gdesc[UR12], gdesc[UR14], tmem[UR36], tmem[UR50], idesc[UR51], UPT ;  /* 0x00ff320e0c0075ea */ /* 0x0005e2000ba00024 */
[----:B------:R2:W-:Y:S01]  /*3f80*/  UTCHMMA.2CTA gdesc[UR8], gdesc[UR10], tmem[UR36], tmem[UR48], idesc[UR49], UPT ;  /* 0x00ff300a080075ea */ /* 0x0005e2000ba00024 */
[----:B------:R2:W-:Y:S01]  /*3f90*/  UTCBAR.2CTA.MULTICAST [UR40], URZ, UR43 ;  /* 0x000000ff280073e9 */ /* 0x0005e2000820082b */
[----:B-1----:R-:W-:Y:S01]  /*3fa0*/  UMOV UR5, UR38 ;  /* 0x0000002600057c82 */ /* 0x002fe20008000000 */
[----:B------:R-:W-:Y:S05]  /*3fb0*/  BRA.U UP0, `(.L_x_75) ;  /* 0xfffffffd00007547 */ /* 0x000fea000b83ffff */
.L_x_72:
[----:B------:R-:W-:Y:S01]  /*3fc0*/  UIADD3 UR4, UPT, UPT, UR46, 0x90, URZ ;  /* 0x000000902e047890 */ /* 0x000fe2000fffe0ff */
[----:B------:R-:W-:-:S08]  /*3fd0*/  UMOV UR37, UR42 ;  /* 0x0000002a00257c82 */ /* 0x000fd00008000000 */
[----:B------:R4:W-:Y:S01]  /*3fe0*/  UTCBAR.2CTA.MULTICAST [UR4], URZ, UR65 ;  /* 0x000000ff040073e9 */ /* 0x0009e20008200841 */
[----:B------:R-:W-:Y:S02]  /*3ff0*/  NOP ;  /* 0x0000000000007918 */ /* 0x000fe40000000000 */
.L_x_70:
[----:B----4-:R-:W-:Y:S01]  /*4000*/  UIADD3 UR4, UPT, UPT, UR47, 0x1, URZ ;  /* 0x000000012f047890 */ /* 0x010fe2000fffe0ff */
[----:B------:R-:W-:-:S03]  /*4010*/  ISETP.NE.AND P0, PT, R8, 0x2, PT ;  /* 0x000000020800780c */ /* 0x000fc60003f05270 */
[----:B------:R-:W-:Y:S01]  /*4020*/  UISETP.NE.AND UP0, UPT, UR4, 0x2, UPT ;  /* 0x000000020400788c */ /* 0x000fe2000bf05270 */
[----:B-12---:R-:W-:Y:S02]  /*4030*/  SEL R0, RZ, 0x1, P0 ;  /* 0x00000001ff007807 */ /* 0x006fe40000000000 */
[----:B------:R-:W-:Y:S01]  /*4040*/  SEL R8, R8, RZ, P0 ;  /* 0x000000ff08087207 */ /* 0x000fe20000000000 */
[----:B------:R-:W-:Y:S01]  /*4050*/  USEL UR5, URZ, 0x1, UP0 ;  /* 0x00000001ff057887 */ /* 0x000fe20008000000 */
[----:B------:R-:W-:Y:S01]  /*4060*/  LOP3.LUT R3, R3, R0, RZ, 0x3c, !PT ;  /* 0x0000000003037212 */ /* 0x000fe200078e3cff */
[----:B------:R-:W-:-:S04]  /*4070*/  USEL UR47, UR4, URZ, UP0 ;  /* 0x000000ff042f7287 */ /* 0x000fc80008000000 */
[----:B------:R-:W-:Y:S01]  /*4080*/  LOP3.LUT R9, R9, UR5, RZ, 0x3c, !PT ;  /* 0x0000000509097c12 */ /* 0x000fe2000f8e3cff */
[----:B------:R-:W-:Y:S07]  /*4090*/  @P1 BRA `(.L_x_76) ;  /* 0xfffffff800381947 */ /* 0x000fee000383ffff */
[----:B------:R-:W1:Y:S01]  /*40a0*/  S2UR UR8, SR_CgaCtaId ;  /* 0x00000000000879c3 */ /* 0x000e620000008800 */
[----:B------:R-:W-:Y:S01]  /*40b0*/  ELECT P0, URZ, PT ;  /* 0x0000000000ff782f */ /* 0x000fe20003800000 */
[----:B------:R-:W-:Y:S01]  /*40c0*/  HFMA2 R0, -RZ, RZ, 0, 5.9604644775390625e-08 ;  /* 0x00000001ff007431 */ /* 0x000fe200000001ff */
[----:B------:R-:W-:-:S05]  /*40d0*/  UMOV UR4, 0x40 ;  /* 0x0000004000047882 */ /* 0x000fca0000000000 */
[----:B------:R-:W-:Y:S01]  /*40e0*/  UVIRTCOUNT.DEALLOC.SMPOOL 0x80 ;  /* 0x000000800000784c */ /* 0x000fe20000000000 */
[----:B------:R-:W-:Y:S02]  /*40f0*/  UISETP.NE.AND UP0, UPT, UR68, URZ, UPT ;  /* 0x000000ff4400728c */ /* 0x000fe4000bf05270 */
[----:B-1----:R-:W-:-:S09]  /*4100*/  ULEA UR8, UR8, UR4, 0x18 ;  /* 0x0000000408087291 */ /* 0x002fd2000f8ec0ff */
[----:B------:R1:W-:Y:S01]  /*4110*/  @P0 STS.U8 [UR8+0x1c], R0 ;  /* 0x00001c00ff000988 */ /* 0x0003e20008000008 */
[----:B------:R-:W-:Y:S05]  /*4120*/  BRA.U UP0, `(.L_x_77) ;  /* 0x0000000100587547 */ /* 0x000fea000b800000 */
[----:B------:R-:W-:Y:S01]  /*4130*/  UIADD3 UR5, UPT, UPT, UR41, 0xa0, URZ ;  /* 0x000000a029057890 */ /* 0x000fe2000fffe0ff */
[----:B------:R-:W-:-:S03]  /*4140*/  SHF.L.U32 R3, R9, 0x1f, RZ ;  /* 0x0000001f09037819 */ /* 0x000fc600000006ff */
[----:B------:R-:W-:-:S09]  /*4150*/  ULEA UR4, UR47, UR5, 0x3 ;  /* 0x000000052f047291 */ /* 0x000fd2000f8e18ff */
[----:B------:R-:W2:Y:S02]  /*4160*/  SYNCS.PHASECHK.TRANS64.TRYWAIT P0, [UR4], R3 ;  /* 0x00000003ff0075a7 */ /* 0x000ea40008001104 */
[----:B--2---:R-:W-:Y:S05]  /*4170*/  @!P0 BRA `(.L_x_78) ;  /* 0x00000080001c8947 */ /* 0x004fea0003800000 */
.L_x_168:
[----:B------:R-:W-:-:S04]  /*4180*/  UIADD3 UR4, UPT, UPT, UR47, 0x1, URZ ;  /* 0x000000012f047890 */ /* 0x000fc8000fffe0ff */
[----:B------:R-:W-:-:S04]  /*4190*/  UISETP.NE.AND UP1, UPT, UR4, 0x2, UPT ;  /* 0x000000020400788c */ /* 0x000fc8000bf25270 */
[----:B------:R-:W-:Y:S02]  /*41a0*/  USEL UR6, URZ, 0x1, UP1 ;  /* 0x00000001ff067887 */ /* 0x000fe40008800000 */
[----:B------:R-:W-:-:S04]  /*41b0*/  USEL UR4, UR4, URZ, UP1 ;  /* 0x000000ff04047287 */ /* 0x000fc80008800000 */
[----:B------:R-:W-:Y:S01]  /*41c0*/  ULEA UR4, UR4, UR5, 0x3 ;  /* 0x0000000504047291 */ /* 0x000fe2000f8e18ff */
[----:B-1----:R-:W-:-:S04]  /*41d0*/  LOP3.LUT R3, R9, UR6, RZ, 0x3c, !PT ;  /* 0x0000000609037c12 */ /* 0x002fc8000f8e3cff */
[----:B------:R-:W-:Y:S01]  /*41e0*/  SHF.L.U32 R3, R3, 0x1f, RZ ;  /* 0x0000001f03037819 */ /* 0x000fe200000006ff */
[----:B------:R-:W-:-:S04]  /*41f0*/  IMAD.U32 R0, RZ, RZ, UR4 ;  /* 0x00000004ff007e24 */ /* 0x000fc8000f8e00ff */
[----:B------:R1:W2:Y:S03]  /*4200*/  SYNCS.PHASECHK.TRANS64.TRYWAIT P0, [R0+URZ], R3 ;  /* 0x00000003000075a7 */ /* 0x0002a600080011ff */
[----:B--2---:R-:W-:Y:S05]  /*4210*/  @!P0 NANOSLEEP.SYNCS 0x989680 ;  /* 0x009896800000895d */ /* 0x004fea0003900000 */
[----:B------:R-:W2:Y:S02]  /*4220*/  @!P0 SYNCS.PHASECHK.TRANS64 P0, [R0+URZ], R3 ;  /* 0x00000003000085a7 */ /* 0x000ea400080010ff */
[----:B--2---:R-:W-:Y:S05]  /*4230*/  @P0 BRA `(.L_x_79) ;  /* 0x0000000000200947 */ /* 0x004fea0003800000 */
.L_x_80:
[----:B--2---:R2:W4:Y:S02]  /*4240*/  SYNCS.PHASECHK.TRANS64.TRYWAIT P0, [R0+URZ], R3 ;  /* 0x00000003000075a7 */ /* 0x00452400080011ff */
[----:B----4-:R-:W-:Y:S05]  /*4250*/  @!P0 NANOSLEEP.SYNCS 0x989680 ;  /* 0x009896800000895d */ /* 0x010fea0003900000 */
[----:B------:R-:W4:Y:S02]  /*4260*/  @!P0 SYNCS.PHASECHK.TRANS64 P0, [R0+URZ], R3 ;  /* 0x00000003000085a7 */ /* 0x000f2400080010ff */
[----:B----4-:R-:W-:Y:S05]  /*4270*/  @!P0 BRA `(.L_x_80) ;  /* 0xfffffffc00f08947 */ /* 0x010fea000383ffff */
[----:B------:R-:W-:Y:S05]  /*4280*/  BRA `(.L_x_79) ;  /* 0x00000000000c7947 */ /* 0x000fea0003800000 */
.L_x_77:
[----:B------:R-:W-:-:S04]  /*4290*/  UIADD3 UR4, UPT, UPT, UR41, 0xd0, URZ ;  /* 0x000000d029047890 */ /* 0x000fc8000fffe0ff */
[----:B------:R-:W-:-:S09]  /*42a0*/  UPRMT UR4, UR69, 0x654, UR4 ;  /* 0x0000065445047896 */ /* 0x000fd20008000004 */
[----:B------:R-:W-:Y:S03]  /*42b0*/  SYNCS.ARRIVE.TRANS64.RED.A1T0 RZ, [UR4], RZ ;  /* 0x000000ffffff79a7 */ /* 0x000fe60008100404 */
.L_x_79:
[----:B-12---:R-:W-:Y:S01]  /*42c0*/  SHF.L.U32 R3, RZ, 0x1f, RZ ;  /* 0x0000001fff037819 */ /* 0x006fe200000006ff */
[----:B------:R-:W-:Y:S01]  /*42d0*/  UIADD3 UR4, UPT, UPT, UR41, 0xd0, URZ ;  /* 0x000000d029047890 */ /* 0x000fe2000fffe0ff */
[----:B------:R-:W-:Y:S02]  /*42e0*/  PLOP3.LUT P0, PT, PT, PT, UP0, 0x80, 0x8 ;  /* 0x000000000008781c */ /* 0x000fe40003f0f008 */
[----:B------:R-:W1:Y:S02]  /*42f0*/  SYNCS.PHASECHK.TRANS64.TRYWAIT P1, [UR41+0xd0], R3 ;  /* 0x0000d003ff0075a7 */ /* 0x000e640008021129 */
[----:B-1----:R-:W-:Y:S09]  /*4300*/  @!P1 BRA `(.L_x_81) ;  /* 0x0000007c00d09947 */ /* 0x002ff20003800000 */
.L_x_170:
[----:B------:R-:W-:Y:S01]  /*4310*/  @!UP0 UPRMT UR4, UR69, 0x654, UR4 ;  /* 0x0000065445048896 */ /* 0x000fe20008000004 */
[----:B------:R-:W-:Y:S01]  /*4320*/  UMOV UR5, 0xffff ;  /* 0x0000ffff00057882 */ /* 0x000fe20000000000 */
[----:B------:R-:W-:-:S07]  /*4330*/  UMOV UR6, 0x1 ;  /* 0x0000000100067882 */ /* 0x000fce0000000000 */
[----:B------:R-:W-:Y:S01]  /*4340*/  @!P0 SYNCS.ARRIVE.TRANS64.RED.A1T0 RZ, [UR4], RZ ;  /* 0x000000ffffff89a7 */ /* 0x000fe20008100404 */
[----:B------:R-:W-:Y:S01]  /*4350*/  NOP ;  /* 0x0000000000007918 */ /* 0x000fe20000000000 */
[----:B-1----:R-:W1:Y:S01]  /*4360*/  LDS R0, [UR8+0x14] ;  /* 0x00001408ff007984 */ /* 0x002e620008000800 */
[----:B------:R-:W-:-:S04]  /*4370*/  ULOP3.LUT UR4, UR67, 0xffff, URZ, 0xc0, !UPT ;  /* 0x0000ffff43047892 */ /* 0x000fc8000f8ec0ff */
[----:B------:R-:W-:-:S04]  /*4380*/  USHF.R.U32.HI UR4, URZ, 0x5, UR4 ;  /* 0x00000005ff047899 */ /* 0x000fc80008011604 */
[----:B------:R-:W-:Y:S02]  /*4390*/  USHF.L.U32 UR5, UR5, UR4, URZ ;  /* 0x0000000405057299 */ /* 0x000fe400080006ff */
[----:B------:R-:W-:-:S04]  /*43a0*/  USHF.L.U32 UR4, UR6, UR4, URZ ;  /* 0x0000000406047299 */ /* 0x000fc800080006ff */
[----:B-1----:R-:W-:-:S04]  /*43b0*/  LOP3.LUT R0, R0, UR5, RZ, 0xc0, !PT ;  /* 0x0000000500007c12 */ /* 0x002fc8000f8ec0ff */
[----:B------:R-:W-:-:S13]  /*43c0*/  ISETP.NE.AND P0, PT, R0, UR5, PT ;  /* 0x0000000500007c0c */ /* 0x000fda000bf05270 */
[----:B------:R-:W-:Y:S05]  /*43d0*/  @P0 BRA `(.L_x_82) ;  /* 0x0000000000580947 */ /* 0x000fea0003800000 */
[----:B------:R-:W1:Y:S02]  /*43e0*/  LDS R0, [UR8+0x18] ;  /* 0x00001808ff007984 */ /* 0x000e640008000800 */
[----:B-1----:R-:W-:-:S04]  /*43f0*/  LOP3.LUT R0, R0, UR4, RZ, 0xc0, !PT ;  /* 0x0000000400007c12 */ /* 0x002fc8000f8ec0ff */
[----:B------:R-:W-:-:S13]  /*4400*/  ISETP.NE.AND P0, PT, R0, UR4, PT ;  /* 0x0000000400007c0c */ /* 0x000fda000bf05270 */
[----:B------:R-:W-:Y:S05]  /*4410*/  @P0 BRA `(.L_x_83) ;  /* 0x00000000003c0947 */ /* 0x000fea0003800000 */
[----:B------:R-:W1:Y:S01]  /*4420*/  S2R R2, SR_LANEID ;  /* 0x0000000000027919 */ /* 0x000e620000000000 */
[----:B------:R-:W-:Y:S01]  /*4430*/  ULOP3.LUT UR5, URZ, UR5, URZ, 0x33, !UPT ;  /* 0x00000005ff057292 */ /* 0x000fe2000f8e33ff */
[----:B------:R-:W-:Y:S01]  /*4440*/  LOP3.LUT R4, RZ, UR4, RZ, 0x33, !PT ;  /* 0x00000004ff047c12 */ /* 0x000fe2000f8e33ff */
[----:B------:R-:W-:Y:S02]  /*4450*/  VOTEU.ANY UR4, UPT, PT ;  /* 0x0000000000047886 */ /* 0x000fe400038e0100 */
[----:B------:R-:W-:Y:S01]  /*4460*/  UFLO.U32 UR4, UR4 ;  /* 0x00000004000472bd */ /* 0x000fe200080e0000 */
[----:B------:R-:W2:Y:S01]  /*4470*/  REDUX UR6, R4 ;  /* 0x00000000040673c4 */ /* 0x000ea20000000000 */
[----:B------:R-:W-:-:S06]  /*4480*/  IMAD.U32 R0, RZ, RZ, UR5 ;  /* 0x00000005ff007e24 */ /* 0x000fcc000f8e00ff */
[----:B------:R4:W-:Y:S01]  /*4490*/  UTCATOMSWS.AND URZ, UR5 ;  /* 0x0000000500ff79e3 */ /* 0x0009e20008000000 */
[----:B------:R-:W3:Y:S01]  /*44a0*/  REDUX UR7, R0 ;  /* 0x00000000000773c4 */ /* 0x000ee20000000000 */
[----:B-1----:R-:W-:Y:S01]  /*44b0*/  ISETP.EQ.U32.AND P0, PT, R2, UR4, PT ;  /* 0x0000000402007c0c */ /* 0x002fe2000bf02070 */
[----:B--2---:R-:W-:Y:S01]  /*44c0*/  IMAD.U32 R2, RZ, RZ, UR6 ;  /* 0x00000006ff027e24 */ /* 0x004fe2000f8e00ff */
[----:B---3--:R-:W-:-:S11]  /*44d0*/  MOV R3, UR7 ;  /* 0x0000000700037c02 */ /* 0x008fd60008000f00 */
[----:B------:R4:W-:Y:S04]  /*44e0*/  @P0 ATOMS.AND RZ, [UR8+0x14], R3 ;  /* 0x00001403ffff098c */ /* 0x0009e8000a800008 */
[----:B------:R4:W-:Y:S01]  /*44f0*/  @P0 ATOMS.AND RZ, [UR8+0x18], R2 ;  /* 0x00001802ffff098c */ /* 0x0009e2000a800008 */
[----:B------:R-:W-:Y:S05]  /*4500*/  BRA `(.L_x_84) ;  /* 0x0000000000147947 */ /* 0x000fea0003800000 */
.L_x_83:
[----:B------:R-:W-:Y:S02]  /*4510*/  MOV R2, 0x4530 ;  /* 0x0000453000027802 */ /* 0x000fe40000000f00 */
[----:B---3-5:R-:W-:Y:S05]  /*4520*/  CALL.REL.NOINC `($__internal_0_$__cuda_sm10x_tcgen05_guardrail_trap_col_being_dealloced_not_returned_by_alloc) ;  /* 0x0000008000b07944 */ /* 0x028fea0003c00000 */
[----:B------:R-:W-:Y:S05]  /*4530*/  BRA `(.L_x_84) ;  /* 0x0000000000087947 */ /* 0x000fea0003800000 */
.L_x_82:
[----:B------:R-:W-:Y:S02]  /*4540*/  MOV R2, 0x4560 ;  /* 0x0000456000027802 */ /* 0x000fe40000000f00 */
[----:B---3-5:R-:W-:Y:S05]  /*4550*/  CALL.REL.NOINC `($__internal_2_$__cuda_sm10x_tcgen05_guardrail_trap_unallocated_columns_being_dealloced) ;  /* 0x0000008000bc7944 */ /* 0x028fea0003c00000 */
.L_x_84:
[----:B------:R-:W-:Y:S01]  /*4560*/  NOP ;  /* 0x0000000000007918 */ /* 0x000fe20000000000 */
[----:B----4-:R-:W-:Y:S05]  /*4570*/  EXIT ;  /* 0x000000000000794d */ /* 0x010fea0003800000 */
.L_x_57:
[----:B------:R-:W-:-:S09]  /*4580*/  UISETP.NE.OR UP0, UPT, UR17, 0x3, !UP4 ;  /* 0x000000031100788c */ /* 0x000fd2000e705670 */
[----:B------:R-:W-:Y:S05]  /*4590*/  BRA.U UP0, `(.L_x_85) ;  /* 0x0000001100547547 */ /* 0x000fea000b800000 */
[----:B------:R-:W2:Y:S01]  /*45a0*/  LDCU UR31, c[0x0][0x370] ;  /* 0x00006e00ff1f77ac */ /* 0x000ea20008000800 */
[----:B------:R-:W3:Y:S01]  /*45b0*/  LDC.64 R16, c[0x0][0x348] ;  /* 0x0000d200ff107b82 */ /* 0x000ee20000000a00 */
[----:B------:R-:W-:Y:S02]  /*45c0*/  HFMA2 R13, -RZ, RZ, 0, 0 ;  /* 0x00000000ff0d7431 */ /* 0x000fe400000001ff */
[----:B------:R-:W-:Y:S01]  /*45d0*/  IMAD.MOV.U32 R15, RZ, RZ, 0x1 ;  /* 0x00000001ff0f7424 */ /* 0x000fe200078e00ff */
[----:B------:R-:W2:Y:S01]  /*45e0*/  LDCU.128 UR48, c[0x0][0xb10] ;  /* 0x00016200ff3077ac */ /* 0x000ea20008000c00 */
[----:B------:R-:W-:Y:S01]  /*45f0*/  IMAD.MOV.U32 R14, RZ, RZ, RZ ;  /* 0x000000ffff0e7224 */ /* 0x000fe200078e00ff */
[----:B------:R-:W-:Y:S01]  /*4600*/  MOV R7, 0x4000 ;  /* 0x0000400000077802 */ /* 0x000fe20000000f00 */
[----:B------:R-:W4:Y:S01]  /*4610*/  LDCU UR30, c[0x0][0x374] ;  /* 0x00006e80ff1e77ac */ /* 0x000f220008000800 */
[----:B------:R-:W1:Y:S01]  /*4620*/  LDC.64 R2, c[0x0][0x888] ;  /* 0x00022200ff027b82 */ /* 0x000e620000000a00 */
[----:B------:R-:W4:Y:S01]  /*4630*/  LDCU UR15, c[0x0][0xb0c] ;  /* 0x00016180ff0f77ac */ /* 0x000f220008000800 */
[----:B------:R-:W3:Y:S06]  /*4640*/  LDCU UR41, c[0x0][0xb20] ;  /* 0x00016400ff2977ac */ /* 0x000eec0008000800 */
[----:B------:R-:W1:Y:S01]  /*4650*/  LDC.64 R4, c[0x0][0x890] ;  /* 0x00022400ff047b82 */ /* 0x000e620000000a00 */
[----:B------:R-:W3:Y:S01]  /*4660*/  LDCU UR4, c[0x0][0xb30] ;  /* 0x00016600ff0477ac */ /* 0x000ee20008000800 */
[----:B------:R-:W-:Y:S01]  /*4670*/  UMOV UR21, 0x400 ;  /* 0x0000040000157882 */ /* 0x000fe20000000000 */
[----:B--2---:R-:W-:-:S02]  /*4680*/  UIMAD.WIDE.U32 UR6, UR31, UR48, URZ ;  /* 0x000000301f0672a5 */ /* 0x004fc4000f8e00ff */
[----:B----4-:R-:W-:Y:S02]  /*4690*/  UIMAD.WIDE.U32 UR8, UR30, UR51, URZ ;  /* 0x000000331e0872a5 */ /* 0x010fe4000f8e00ff */
[----:B------:R-:W-:Y:S02]  /*46a0*/  ULEA UR21, UR47, UR21, 0x18 ;  /* 0x000000152f157291 */ /* 0x000fe4000f8ec0ff */
[----:B------:R-:W-:Y:S02]  /*46b0*/  UPLOP3.LUT UP3, UPT, UPT, UPT, UPT, 0x40, 0x4 ;  /* 0x000000000004789c */ /* 0x000fe40003f6e870 */
[----:B------:R-:W-:Y:S01]  /*46c0*/  UIADD3 UR37, UPT, UPT, UR21, 0x38, URZ ;  /* 0x0000003815257890 */ /* 0x000fe2000fffe0ff */
[----:B------:R-:W-:Y:S01]  /*46d0*/  UMOV UR6, UR7 ;  /* 0x0000000700067c82 */ /* 0x000fe20008000000 */
[----:B------:R-:W-:Y:S01]  /*46e0*/  UMOV UR38, UR9 ;  /* 0x0000000900267c82 */ /* 0x000fe20008000000 */
[----:B------:R-:W-:Y:S02]  /*46f0*/  UISETP.GE.AND UP0, UPT, UR42, 0x1, UPT ;  /* 0x000000012a00788c */ /* 0x000fe4000bf06270 */
[----:B------:R-:W-:Y:S01]  /*4700*/  UISETP.NE.AND UP4, UPT, UR42, 0x1, UPT ;  /* 0x000000012a00788c */ /* 0x000fe2000bf85270 */
[----:B------:R-:W2:Y:S01]  /*4710*/  LDCU.64 UR22, c[0x0][0xb28] ;  /* 0x00016500ff1677ac */ /* 0x000ea20008000a00 */
[----:B------:R-:W-:-:S02]  /*4720*/  UISETP.NE.AND UP6, UPT, UR15, 0x1, UPT ;  /* 0x000000010f00788c */ /* 0x000fc4000bfc5270 */
[----:B------:R-:W-:Y:S02]  /*4730*/  UISETP.NE.AND UP5, UPT, UR50, 0x1, UPT ;  /* 0x000000013200788c */ /* 0x000fe4000bfa5270 */
[----:B------:R-:W-:Y:S02]  /*4740*/  UIADD3 UR33, UPT, UPT, UR21, 0x20, URZ ;  /* 0x0000002015217890 */ /* 0x000fe4000fffe0ff */
[----:B------:R-:W-:Y:S02]  /*4750*/  UIADD3 UR25, UPT, UPT, UR21, 0x28, URZ ;  /* 0x0000002815197890 */ /* 0x000fe4000fffe0ff */
[----:B------:R-:W-:Y:S02]  /*4760*/  UIADD3 UR17, UPT, UPT, UR21, 0x30, URZ ;  /* 0x0000003015117890 */ /* 0x000fe4000fffe0ff */
[----:B------:R-:W-:Y:S02]  /*4770*/  UPRMT UR37, UR47, 0x654, UR37 ;  /* 0x000006542f257896 */ /* 0x000fe40008000025 */
[----:B------:R-:W-:-:S02]  /*4780*/  USHF.R.U32.HI UR39, URZ, UR49, UR6 ;  /* 0x00000031ff277299 */ /* 0x000fc40008011606 */
[----:B---3--:R-:W-:Y:S02]  /*4790*/  USHF.R.U32.HI UR38, URZ, UR41, UR38 ;  /* 0x00000029ff267299 */ /* 0x008fe40008011626 */
[----:B------:R-:W-:-:S11]  /*47a0*/  UISETP.NE.AND UP2, UPT, UR4, 0x1, UPT ;  /* 0x000000010400788c */ /* 0x000fd6000bf45270 */
.L_x_96:
[C---:B------:R-:W-:Y:S02]  /*47b0*/  LEA R12, R14.reuse, UR21, 0x3 ;  /* 0x000000150e0c7c11 */ /* 0x040fe4000f8e18ff */
[----:B------:R-:W-:Y:S02]  /*47c0*/  SHF.L.U32 R9, R13, 0x1f, RZ ;  /* 0x0000001f0d097819 */ /* 0x000fe400000006ff */
[----:B------:R-:W-:Y:S02]  /*47d0*/  LEA R10, R14, UR21, 0x4 ;  /* 0x000000150e0a7c11 */ /* 0x000fe4000f8e20ff */
[----:B---3--:R-:W3:Y:S02]  /*47e0*/  SYNCS.PHASECHK.TRANS64.TRYWAIT P0, [R12+URZ+0x70], R9 ;  /* 0x000070090c0075a7 */ /* 0x008ee400080011ff */
[----:B---3--:R-:W-:Y:S05]  /*47f0*/  @!P0 BRA `(.L_x_86) ;  /* 0x0000007800ac8947 */ /* 0x008fea0003800000 */
.L_x_171:
[----:B---3--:R-:W3:Y:S01]  /*4800*/  LDS.128 R8, [R10+0xe0] ;  /* 0x0000e0000a087984 */ /* 0x008ee20000000c00 */
[----:B------:R-:W-:Y:S01]  /*4810*/  UISETP.GE.AND UP0, UPT, UR42, 0x1, UPT ;  /* 0x000000012a00788c */ /* 0x000fe2000bf06270 */
[----:B------:R-:W-:Y:S01]  /*4820*/  @!PT LDS RZ, [RZ] ;  /* 0x00000000fffff984 */ /* 0x000fe20000000800 */
[----:B------:R-:W-:Y:S01]  /*4830*/  @!PT LDS RZ, [RZ] ;  /* 0x00000000fffff984 */ /* 0x000fe20000000800 */
[----:B------:R-:W-:Y:S01]  /*4840*/  @!PT LDS RZ, [RZ] ;  /* 0x00000000fffff984 */ /* 0x000fe20000000800 */
[----:B------:R-:W-:Y:S01]  /*4850*/  @!PT LDS RZ, [RZ] ;  /* 0x00000000fffff984 */ /* 0x000fe20000000800 */
[----:B------:R4:W-:Y:S06]  /*4860*/  MEMBAR.ALL.CTA ;  /* 0x0000000000007992 */ /* 0x0009ec0000008000 */
[----:B----4-:R-:W4:Y:S01]  /*4870*/  FENCE.VIEW.ASYNC.S ;  /* 0x00000000000073c6 */ /* 0x010f220000000000 */
[----:B---3--:R-:W-:Y:S11]  /*4880*/  LOP3.LUT P0, RZ, R10, 0x1, RZ, 0xc0, !PT ;  /* 0x000000010aff7812 */ /* 0x008ff6000780c0ff */
[----:B------:R-:W-:Y:S02]  /*4890*/  @!UPT UIADD3 URZ, UPT, UPT, URZ, URZ, URZ ;  /* 0x000000fffffff290 */ /* 0x000fe4000fffe0ff */
[----:B----4-:R-:W-:Y:S01]  /*48a0*/  VOTEU.ANY UP1, P0 ;  /* 0x0000000000ff7886 */ /* 0x010fe20000020100 */
[----:B------:R-:W-:Y:S11]  /*48b0*/  PLOP3.LUT P0, PT, PT, PT, UP1, 0x80, 0x8 ;  /* 0x000000000008781c */ /* 0x000ff60003f0f018 */
[----:B------:R-:W-:Y:S02]  /*48c0*/  @!UPT UIADD3 URZ, UPT, UPT, URZ, URZ, URZ ;  /* 0x000000fffffff290 */ /* 0x000fe4000fffe0ff */
[----:B------:R-:W-:Y:S02]  /*48d0*/  @P0 SHF.R.U32.HI R0, RZ, 0x10, R9 ;  /* 0x00000010ff000819 */ /* 0x000fe40000011609 */
[----:B------:R-:W-:Y:S02]  /*48e0*/  @P0 MOV R6, R8 ;  /* 0x0000000800060202 */ /* 0x000fe40000000f00 */
[----:B------:R-:W-:Y:S01]  /*48f0*/  @P0 R2UR UR4, R0 ;  /* 0x00000000000402ca */ /* 0x000fe200000e0000 */
[----:B------:R-:W-:Y:S01]  /*4900*/  VIADD R0, R12, 0x80 ;  /* 0x000000800c007836 */ /* 0x000fe20000000000 */
[----:B------:R-:W-:Y:S02]  /*4910*/  @P0 LOP3.LUT R8, R9, 0xffff, RZ, 0xc0, !PT ;  /* 0x0000ffff09080812 */ /* 0x000fe400078ec0ff */
[----:B------:R-:W-:Y:S02]  /*4920*/  @P0 R2UR UR6, R6 ;  /* 0x00000000060602ca */ /* 0x000fe400000e0000 */
[----:B------:R-:W-:Y:S02]  /*4930*/  PRMT R0, RZ, 0x654, R0 ;  /* 0x00000654ff007816 */ /* 0x000fe40000000000 */
[----:B------:R-:W-:Y:S02]  /*4940*/  @P0 R2UR UR5, R8 ;  /* 0x00000000080502ca */ /* 0x000fe400000e0000 */
[----:B------:R3:W-:Y:S03]  /*4950*/  SYNCS.ARRIVE.TRANS64.RED.A1T0 RZ, [R0+URZ], RZ ;  /* 0x000000ff00ff79a7 */ /* 0x0007e600081004ff */
[----:B------:R-:W-:Y:S04]  /*4960*/  @UP1 UMOV UR29, UR4 ;  /* 0x00000004001d1c82 */ /* 0x000fe80008000000 */
[----:B------:R-:W-:Y:S04]  /*4970*/  @UP1 UMOV UR14, UR6 ;  /* 0x00000006000e1c82 */ /* 0x000fe80008000000 */
[----:B------:R-:W-:Y:S01]  /*4980*/  @UP1 UMOV UR13, UR5 ;  /* 0x00000005000d1c82 */ /* 0x000fe20008000000 */
[----:B------:R-:W-:Y:S05]  /*4990*/  BRA.U !UP0, `(.L_x_87) ;  /* 0x0000000108a47547 */ /* 0x000fea000b800000 */
[----:B------:R-:W-:Y:S02]  /*49a0*/  UIMAD.WIDE.U32 UR18, UR13, UR51, URZ ;  /* 0x000000330d1272a5 */ /* 0x000fe4000f8e00ff */
[----:B------:R-:W-:Y:S02]  /*49b0*/  UIMAD.WIDE.U32 UR26, UR14, UR48, URZ ;  /* 0x000000300e1a72a5 */ /* 0x000fe4000f8e00ff */
[----:B------:R-:W-:Y:S02]  /*49c0*/  USEL UR4, UR30, UR38, !UP5 ;  /* 0x000000261e047287 */ /* 0x000fe4000e800000 */
[----:B------:R-:W-:Y:S02]  /*49d0*/  USEL UR7, UR31, UR39, !UP6 ;  /* 0x000000271f077287 */ /* 0x000fe4000f000000 */
[----:B--2---:R-:W-:Y:S02]  /*49e0*/  UIMAD.WIDE.U32 UR8, UR4, UR22, URZ ;  /* 0x00000016040872a5 */ /* 0x004fe4000f8e00ff */
[----:B------:R-:W-:Y:S01]  /*49f0*/  UIMAD.WIDE.U32 UR10, UR7, UR22, URZ ;  /* 0x00000016070a72a5 */ /* 0x000fe2000f8e00ff */
[----:B------:R-:W-:Y:S02]  /*4a00*/  UMOV UR5, UR19 ;  /* 0x0000001300057c82 */ /* 0x000fe40008000000 */
[----:B------:R-:W-:Y:S03]  /*4a10*/  USHF.R.U32.HI UR6, URZ, UR41, UR5 ;  /* 0x00000029ff067299 */ /* 0x000fe60008011605 */
[----:B------:R-:W-:Y:S01]  /*4a20*/  UMOV UR5, UR27 ;  /* 0x0000001b00057c82 */ /* 0x000fe20008000000 */
[----:B------:R-:W-:Y:S02]  /*4a30*/  USEL UR6, UR13, UR6, !UP5 ;  /* 0x000000060d067287 */ /* 0x000fe4000e800000 */
[----:B------:R-:W-:Y:S03]  /*4a40*/  USHF.R.U32.HI UR12, URZ, UR49, UR5 ;  /* 0x00000031ff0c7299 */ /* 0x000fe60008011605 */
[----:B------:R-:W-:Y:S02]  /*4a50*/  UMOV UR5, UR9 ;  /* 0x0000000900057c82 */ /* 0x000fe40008000000 */
[----:B------:R-:W-:Y:S03]  /*4a60*/  @UP4 USHF.R.U32.HI UR4, URZ, UR23, UR5 ;  /* 0x00000017ff044299 */ /* 0x000fe60008011605 */
[----:B------:R-:W-:Y:S01]  /*4a70*/  UMOV UR5, UR11 ;  /* 0x0000000b00057c82 */ /* 0x000fe20008000000 */
[----:B------:R-:W-:Y:S02]  /*4a80*/  UIMAD UR4, UR42, UR4, URZ ;  /* 0x000000042a0472a4 */ /* 0x000fe4000f8e02ff */
[----:B------:R-:W-:Y:S02]  /*4a90*/  @UP4 USHF.R.U32.HI UR7, URZ, UR23, UR5 ;  /* 0x00000017ff074299 */ /* 0x000fe40008011605 */
[----:B------:R-:W-:Y:S02]  /*4aa0*/  UIMAD.WIDE.U32 UR10, UR6, UR22, URZ ;  /* 0x00000016060a72a5 */ /* 0x000fe4000f8e00ff */
[----:B------:R-:W-:Y:S02]  /*4ab0*/  USEL UR5, UR14, UR12, !UP6 ;  /* 0x0000000c0e057287 */ /* 0x000fe4000f000000 */
[----:B------:R-:W-:Y:S02]  /*4ac0*/  UIMAD UR8, UR42, UR7, URZ ;  /* 0x000000072a0872a4 */ /* 0x000fe4000f8e02ff */
[----:B------:R-:W-:Y:S03]  /*4ad0*/  UISETP.GE.AND UP0, UPT, UR6, UR4, UPT ;  /* 0x000000040600728c */ /* 0x000fe6000bf06270 */
[----:B------:R-:W-:Y:S01]  /*4ae0*/  UMOV UR4, UR11 ;  /* 0x0000000b00047c82 */ /* 0x000fe20008000000 */
[----:B------:R-:W-:Y:S02]  /*4af0*/  UISETP.GE.OR UP0, UPT, UR5, UR8, UP0 ;  /* 0x000000080500728c */ /* 0x000fe40008706670 */
[----:B------:R-:W-:Y:S02]  /*4b00*/  USHF.R.U32.HI UR4, URZ, UR23, UR4 ;  /* 0x00000017ff047299 */ /* 0x000fe40008011604 */
[----:B------:R-:W-:Y:S02]  /*4b10*/  UIMAD.WIDE.U32 UR8, UR5, UR22, URZ ;  /* 0x00000016050872a5 */ /* 0x000fe4000f8e00ff */
[----:B------:R-:W-:Y:S04]  /*4b20*/  USEL UR10, UR6, UR4, !UP4 ;  /* 0x00000004060a7287 */ /* 0x000fe8000e000000 */
[----:B------:R-:W-:Y:S01]  /*4b30*/  UIADD3 UR11, UPT, UPT, -UR10, URZ, URZ ;  /* 0x000000ff0a0b7290 */ /* 0x000fe2000fffe1ff */
[----:B------:R-:W-:Y:S02]  /*4b40*/  @!UP0 UMOV UR4, UR9 ;  /* 0x0000000900048c82 */ /* 0x000fe40008000000 */
[----:B------:R-:W-:Y:S02]  /*4b50*/  @!UP0 USHF.R.U32.HI UR4, URZ, UR23, UR4 ;  /* 0x00000017ff048299 */ /* 0x000fe40008011604 */
[----:B------:R-:W-:Y:S02]  /*4b60*/  UIMAD UR8, UR42, UR11, UR6 ;  /* 0x0000000b2a0872a4 */ /* 0x000fe4000f8e0206 */
[----:B------:R-:W-:Y:S04]  /*4b70*/  @!UP0 USEL UR4, UR5, UR4, !UP4 ;  /* 0x0000000405048287 */ /* 0x000fe8000e000000 */
[----:B------:R-:W-:Y:S02]  /*4b80*/  @!UP0 UIMAD UR8, UR7, UR8, UR4 ;  /* 0x00000008070882a4 */ /* 0x000fe4000f8e0204 */
[----:B------:R-:W-:Y:S02]  /*4b90*/  @!UP0 UIADD3 UR9, UPT, UPT, UR10, -UR4, URZ ;  /* 0x800000040a098290 */ /* 0x000fe4000fffe0ff */
[----:B------:R-:W-:Y:S02]  /*4ba0*/  UIADD3 UR4, UPT, UPT, -UR5, URZ, URZ ;  /* 0x000000ff05047290 */ /* 0x000fe4000fffe1ff */
[----:B------:R-:W-:Y:S02]  /*4bb0*/  UIADD3 UR7, UPT, UPT, -UR6, URZ, URZ ;  /* 0x000000ff06077290 */ /* 0x000fe4000fffe1ff */
[----:B------:R-:W-:Y:S02]  /*4bc0*/  @!UP0 UIMAD UR6, UR9, UR42, UR5 ;  /* 0x0000002a090682a4 */ /* 0x000fe4000f8e0205 */
[----:B------:R-:W-:Y:S02]  /*4bd0*/  UIMAD UR14, UR15, UR4, UR14 ;  /* 0x000000040f0e72a4 */ /* 0x000fe4000f8e020e */
[----:B------:R-:W-:Y:S01]  /*4be0*/  UIMAD UR13, UR50, UR7, UR13 ;  /* 0x00000007320d72a4 */ /* 0x000fe2000f8e020d */
[----:B------:R-:W-:Y:S02]  /*4bf0*/  @!UP0 UMOV UR5, UR8 ;  /* 0x0000000800058c82 */ /* 0x000fe40008000000 */
[----:B------:R-:W-:Y:S02]  /*4c00*/  UIMAD UR14, UR5, UR15, UR14 ;  /* 0x0000000f050e72a4 */ /* 0x000fe4000f8e020e */
[----:B------:R-:W-:Y:S11]  /*4c10*/  UIMAD UR13, UR6, UR50, UR13 ;  /* 0x00000032060d72a4 */ /* 0x000ff6000f8e020d */
[----:B------:R-:W-:Y:S01]  /*4c20*/  @!UPT UIADD3 URZ, UPT, UPT, URZ, URZ, URZ ;  /* 0x000000fffffff290 */ /* 0x000fe2000fffe0ff */
.L_x_87:
[----:B------:R-:W4:Y:S01]  /*4c30*/  @!UP2 LDCU.128 UR8, c[0x0][0xb10] ;  /* 0x00016200ff08a7ac */ /* 0x000f220008000c00 */
[C---:B-1----:R-:W-:Y:S02]  /*4c40*/  ISETP.NE.U32.AND P1, PT, R4.reuse, RZ, PT ;  /* 0x000000ff0400720c */ /* 0x042fe40003f25070 */
[----:B------:R-:W-:Y:S02]  /*4c50*/  ISETP.NE.U32.AND P0, PT, R4, RZ, PT ;  /* 0x000000ff0400720c */ /* 0x000fe40003f05070 */
[C---:B------:R-:W-:Y:S02]  /*4c60*/  ISETP.NE.AND.EX P1, PT, R5.reuse, RZ, PT, P1 ;  /* 0x000000ff0500720c */ /* 0x040fe40003f25310 */
[----:B------:R-:W-:Y:S01]  /*4c70*/  ISETP.NE.AND.EX P0, PT, R5, RZ, PT, P0 ;  /* 0x000000ff0500720c */ /* 0x000fe20003f05300 */
[----:B------:R-:W1:Y:S01]  /*4c80*/  @!UP2 LDCU UR5, c[0x0][0xb0c] ;  /* 0x00016180ff05a7ac */ /* 0x000e620008000800 */
[----:B------:R-:W-:Y:S01]  /*4c90*/  SHF.L.U32 R9, R15, 0x1f, RZ ;  /* 0x0000001f0f097819 */ /* 0x000fe200000006ff */
[----:B------:R-:W-:Y:S02]  /*4ca0*/  USHF.L.U32 UR35, UR20, 0x7, URZ ;  /* 0x0000000714237899 */ /* 0x000fe400080006ff */
[----:B------:R-:W-:Y:S02]  /*4cb0*/  USHF.L.U32 UR34, UR16, 0x8, URZ ;  /* 0x0000000810227899 */ /* 0x000fe400080006ff */
[----:B----4-:R-:W-:Y:S07]  /*4cc0*/  UIMAD.WIDE.U32 UR6, UR14, UR8, URZ ;  /* 0x000000080e0672a5 */ /* 0x010fee000f8e00ff */
[----:B------:R-:W-:Y:S01]  /*4cd0*/  @!UP2 UMOV UR4, UR7 ;  /* 0x000000070004ac82 */ /* 0x000fe20008000000 */
[----:B-1----:R-:W-:Y:S02]  /*4ce0*/  @!UP2 UISETP.NE.AND UP0, UPT, UR5, 0x1, UPT ;  /* 0x000000010500a88c */ /* 0x002fe4000bf05270 */
[----:B------:R-:W-:Y:S02]  /*4cf0*/  @!UP2 USHF.R.U32.HI UR4, URZ, UR9, UR4 ;  /* 0x00000009ff04a299 */ /* 0x000fe40008011604 */
[----:B------:R-:W-:Y:S02]  /*4d00*/  UIMAD.WIDE.U32 UR6, UR13, UR11, URZ ;  /* 0x0000000b0d0672a5 */ /* 0x000fe4000f8e00ff */
[----:B------:R-:W-:Y:S02]  /*4d10*/  @!UP2 USEL UR8, UR14, UR4, !UP0 ;  /* 0x000000040e08a287 */ /* 0x000fe4000c000000 */
[----:B------:R-:W-:Y:S03]  /*4d20*/  @!UP2 UISETP.NE.AND UP0, UPT, UR10, 0x1, UPT ;  /* 0x000000010a00a88c */ /* 0x000fe6000bf05270 */
[----:B------:R-:W-:Y:S02]  /*4d30*/  @!UP2 UMOV UR6, UR7 ;  /* 0x000000070006ac82 */ /* 0x000fe40008000000 */
[----:B------:R-:W1:Y:S02]  /*4d40*/  @!UP2 LDCU UR4, c[0x0][0xb20] ;  /* 0x00016400ff04a7ac */ /* 0x000e640008000800 */
[----:B-1----:R-:W-:Y:S04]  /*4d50*/  @!UP2 USHF.R.U32.HI UR6, URZ, UR4, UR6 ;  /* 0x00000004ff06a299 */ /* 0x002fe80008011606 */
[----:B------:R-:W-:Y:S04]  /*4d60*/  @!UP2 USEL UR6, UR13, UR6, !UP0 ;  /* 0x000000060d06a287 */ /* 0x000fe8000c000000 */
[----:B------:R-:W-:Y:S02]  /*4d70*/  @!UP2 UIADD3 UR4, UPT, UPT, -UR8, UR6, URZ ;  /* 0x000000060804a290 */ /* 0x000fe4000fffe1ff */
[----:B------:R-:W-:Y:S02]  /*4d80*/  @!UP2 UIADD3 UR6, UPT, UPT, UR8, -UR6, URZ ;  /* 0x800000060806a290 */ /* 0x000fe4000fffe0ff */
[----:B------:R-:W-:Y:S02]  /*4d90*/  @!UP2 UIMAD UR14, UR4, UR5, UR14 ;  /* 0x00000005040ea2a4 */ /* 0x000fe4000f8e020e */
[----:B------:R-:W-:Y:S01]  /*4da0*/  @!UP2 UIMAD UR13, UR6, UR10, UR13 ;  /* 0x0000000a060da2a4 */ /* 0x000fe2000f8e020d */
[----:B------:R-:W-:Y:S11]  /*4db0*/  BRA.U UP3, `(.L_x_88) ;  /* 0x0000000103107547 */ /* 0x000ff6000b800000 */
[----:B---3--:R-:W-:Y:S04]  /*4dc0*/  MOV R0, UR40 ;  /* 0x0000002800007c02 */ /* 0x008fe80008000f00 */
[----:B------:R-:W-:Y:S04]  /*4dd0*/  SHF.L.U32 R11, R0, 0x1f, RZ ;  /* 0x0000001f000b7819 */ /* 0x000fe800000006ff */
[----:B------:R-:W1:Y:S02]  /*4de0*/  SYNCS.PHASECHK.TRANS64.TRYWAIT P2, [UR21+0x68], R11 ;  /* 0x0000680bff0075a7 */ /* 0x000e640008041115 */
[----:B-1----:R-:W-:Y:S05]  /*4df0*/  @!P2 BRA `(.L_x_89) ;  /* 0x000000740040a947 */ /* 0x002fea0003800000 */
.L_x_88:
[----:B------:R-:W-:Y:S05]  /*4e00*/  @!P1 BRA `(.L_x_90) ;  /* 0x0000000000309947 */ /* 0x000fea0003800000 */
[----:B------:R-:W-:Y:S01]  /*4e10*/  ISETP.NE.U32.AND P1, PT, R2, RZ, PT ;  /* 0x000000ff0200720c */ /* 0x000fe20003f25070 */
[----:B------:R-:W4:Y:S01]  /*4e20*/  LDCU.64 UR4, c[0x0][0x358] ;  /* 0x00006b00ff0477ac */ /* 0x000f220008000a00 */
[----:B------:R-:W-:Y:S02]  /*4e30*/  IMAD.MOV.U32 R150, RZ, RZ, 0x1 ;  /* 0x00000001ff967424 */ /* 0x000fe400078e00ff */
[----:B------:R-:W-:Y:S11]  /*4e40*/  ISETP.NE.AND.EX P1, PT, R3, RZ, PT, P1 ;  /* 0x000000ff0300720c */ /* 0x000ff60003f25310 */
[----:B------:R-:W-:Y:S02]  /*4e50*/  @!UPT UIADD3 URZ, UPT, UPT, URZ, URZ, URZ ;  /* 0x000000fffffff290 */ /* 0x000fe4000fffe0ff */
[----:B-1----:R-:W1:Y:S01]  /*4e60*/  @P1 LDC.64 R10, c[0x0][0x888] ;  /* 0x00022200ff0a1b82 */ /* 0x002e620000000a00 */
[----:B---3--:R-:W-:Y:S04]  /*4e70*/  @P1 IMAD R0, R4, UR36, RZ ;  /* 0x0000002404001c24 */ /* 0x008fe8000f8e02ff */
[----:B-1----:R-:W-:Y:S04]  /*4e80*/  @P1 IMAD.WIDE R10, R0, 0x4, R10 ;  /* 0x00000004000a1825 */ /* 0x002fe800078e020a */
[----:B------:R-:W-:Y:S01]  /*4e90*/  HFMA2 R0, -RZ, RZ, 0, 5.9604644775390625e-08 ;  /* 0x00000001ff007431 */ /* 0x000fe200000001ff */
[----:B----45:R4:W5:Y:S04]  /*4ea0*/  @P1 LDG.E R73, desc[UR4][R10.64] ;  /* 0x000000040a491981 */ /* 0x030968000c1e1900 */
[----:B------:R-:W-:Y:S01]  /*4eb0*/  @!P1 PRMT R150, R0, 0x7610, R150 ;  /* 0x0000761000969816 */ /* 0x000fe20000000096 */
[----:B----4-:R-:W1:Y:S06]  /*4ec0*/  @!P1 LDC R73, c[0x0][0x880] ;  /* 0x00022000ff499b82 */ /* 0x010e6c0000000800 */
.L_x_90:
[----:B-1---5:R-:W-:Y:S01]  /*4ed0*/  @!P0 FSETP.EQ.AND P1, PT, R73, RZ, PT ;  /* 0x000000ff4900820b */ /* 0x022fe20003f22000 */
[----:B------:R-:W-:Y:S01]  /*4ee0*/  @!UPT UIADD3 URZ, UPT, UPT, URZ, URZ, URZ ;  /* 0x000000fffffff290 */ /* 0x000fe2000fffe0ff */
[----:B------:R-:W-:Y:S11]  /*4ef0*/  @!P0 BRA `(.L_x_91) ;  /* 0x0000000000188947 */ /* 0x000ff60003800000 */
[----:B------:R-:W-:Y:S02]  /*4f00*/  LOP3.LUT P0, RZ, R150, 0xff, RZ, 0xc0, !PT ;  /* 0x000000ff96ff7812 */ /* 0x000fe4000780c0ff */
[----:B------:R-:W-:Y:S04]  /*4f10*/  ISETP.NE.U32.AND P1, PT, R2, RZ, PT ;  /* 0x000000ff0200720c */ /* 0x000fe80003f25070 */
[----:B------:R-:W-:Y:S04]  /*4f20*/  ISETP.NE.AND.EX P1, PT, R3, RZ, PT, P1 ;  /* 0x000000ff0300720c */ /* 0x000fe80003f25310 */
[----:B------:R-:W-:Y:S03]  /*4f30*/  PLOP3.LUT P1, PT, P1, PT, PT, 0x8, 0x80 ;  /* 0x000000000080781c */ /* 0x000fe60000f2e170 */
[----:B------:R-:W-:Y:S11]  /*4f40*/  @P0 FSETP.EQ.AND P1, PT, R73, RZ, PT ;  /* 0x000000ff4900020b */ /* 0x000ff60003f22000 */
[----:B------:R-:W-:Y:S02]  /*4f50*/  @!UPT UIADD3 URZ, UPT, UPT, URZ, URZ, URZ ;  /* 0x000000fffffff290 */ /* 0x000fe4000fffe0ff */
.L_x_91:
[----:B------:R-:W1:Y:S01]  /*4f60*/  SYNCS.PHASECHK.TRANS64.TRYWAIT P2, [UR21+0x40], R9 ;  /* 0x00004009ff0075a7 */ /* 0x000e620008041115 */
[----:B------:R-:W-:Y:S04]  /*4f70*/  ELECT P0, URZ, PT ;  /* 0x0000000000ff782f */ /* 0x000fe80003800000 */
[----:B------:R-:W-:Y:S11]  /*4f80*/  PLOP3.LUT P1, PT, P1, P0, PT, 0xf2, 0x2f ;  /* 0x00000000002f781c */ /* 0x000ff60000f21e72 */
[----:B------:R-:W-:Y:S02]  /*4f90*/  @!UPT UIADD3 URZ, UPT, UPT, URZ, URZ, URZ ;  /* 0x000000fffffff290 */ /* 0x000fe4000fffe0ff */
[----:B------:R-:W-:Y:S05]  /*4fa0*/  @!P1 IADD3 R8, P0, PT, R16, 0x580, RZ ;  /* 0x0000058010089810 */ /* 0x000fea0007f1e0ff */
[----:B------:R-:W-:Y:S01]  /*4fb0*/  @!P1 IMAD.X R6, RZ, RZ, R17, P0 ;  /* 0x000000ffff069224 */ /* 0x000fe200000e0611 */
[----:B-1----:R-:W-:Y:S07]  /*4fc0*/  @!P2 BRA `(.L_x_92) ;  /* 0x0000007000e4a947 */ /* 0x002fee0003800000 */
.L_x_174:
[----:B------:R-:W-:Y:S01]  /*4fd0*/  @!P1 R2UR UR5, R8 ;  /* 0x00000000080592ca */ /* 0x000fe200000e0000 */
[----:B------:R-:W-:Y:S01]  /*4fe0*/  VOTEU.ALL UP0, P1 ;  /* 0x0000000000ff7886 */ /* 0x000fe20000800000 */
[----:B------:R-:W-:Y:S01]  /*4ff0*/  @!P1 R2UR UR4, R6 ;  /* 0x00000000060492ca */ /* 0x000fe200000e0000 */
[----:B-1-3--:R-:W-:Y:S01]  /*5000*/  @!P1 IMAD.MOV.U32 R0, RZ, RZ, 0x4000 ;  /* 0x00004000ff009424 */ /* 0x00afe200078e00ff */
[----:B------:R-:W-:Y:S01]  /*5010*/  UMOV UR8, 0x0 ;  /* 0x0000000000087882 */ /* 0x000fe20000000000 */
[----:B------:R-:W-:Y:S01]  /*5020*/  UMOV UR9, 0x10000000 ;  /* 0x1000000000097882 */ /* 0x000fe20000000000 */
[----:B------:R-:W-:Y:S01]  /*5030*/  @!UP0 UIADD3 UR32, UPT, UPT, UR21, 0x400, URZ ;  /* 0x0000040015208890 */ /* 0x000fe2000fffe0ff */
[----:B------:R-:W-:Y:S01]  /*5040*/  @!P1 IADD3 R8, P0, PT, R16, 0x580, RZ ;  /* 0x0000058010089810 */ /* 0x000fe20007f1e0ff */
[----:B------:R-:W-:Y:S01]  /*5050*/  VOTEU.ALL UP0, P1 ;  /* 0x0000000000ff7886 */ /* 0x000fe20000800000 */
[----:B------:R-:W-:Y:S03]  /*5060*/  UPRMT UR6, UR47, 0x654, UR33 ;  /* 0x000006542f067896 */ /* 0x000fe60008000021 */
[----:B------:R-:W-:Y:S02]  /*5070*/  @!P1 IMAD.X R6, RZ, RZ, R17, P0 ;  /* 0x000000ffff069224 */ /* 0x000fe400000e0611 */
[----:B------:R-:W-:Y:S02]  /*5080*/  IMAD.U32 R10, RZ, RZ, UR5 ;  /* 0x00000005ff0a7e24 */ /* 0x000fe4000f8e00ff */
[----:B------:R-:W-:Y:S03]  /*5090*/  IMAD.U32 R11, RZ, RZ, UR4 ;  /* 0x00000004ff0b7e24 */ /* 0x000fe6000f8e00ff */
[----:B------:R-:W-:Y:S02]  /*50a0*/  @!P1 R2UR UR4, R10 ;  /* 0x000000000a0492ca */ /* 0x000fe400000e0000 */
[----:B------:R-:W-:Y:S11]  /*50b0*/  @!P1 R2UR UR5, R11 ;  /* 0x000000000b0592ca */ /* 0x000ff600000e0000 */
[----:B------:R-:W-:Y:S02]  /*50c0*/  @!UPT UIADD3 URZ, UPT, UPT, URZ, URZ, URZ ;  /* 0x000000fffffff290 */ /* 0x000fe4000fffe0ff */
[----:B------:R1:W-:Y:S01]  /*50d0*/  @!UP0 UTMALDG.3D [UR32], [UR4], desc[UR8] ;  /* 0x00000820040085b4 */ /* 0x0003e20008011000 */
[----:B------:R1:W-:Y:S01]  /*50e0*/  @!P1 SYNCS.ARRIVE.TRANS64.RED.A0TR RZ, [UR21+0x20], R0 ;  /* 0x00002000ffff99a7 */ /* 0x0003e20008300415 */
[----:B------:R-:W-:Y:S01]  /*50f0*/  SYNCS.ARRIVE.TRANS64.RED.A1T0 RZ, [UR6], RZ ;  /* 0x000000ffffff79a7 */ /* 0x000fe20008100406 */
[----:B------:R-:W3:Y:S02]  /*5100*/  SYNCS.PHASECHK.TRANS64.TRYWAIT P2, [UR21+0x48], R9 ;  /* 0x00004809ff0075a7 */ /* 0x000ee40008041115 */
[----:B-1-3--:R-:W-:Y:S05]  /*5110*/  @!P2 BRA `(.L_x_93) ;  /* 0x0000007000a8a947 */ /* 0x00afea0003800000 */
.L_x_176:
[----:B------:R-:W-:Y:S01]  /*5120*/  @!P1 R2UR UR5, R8 ;  /* 0x00000000080592ca */ /* 0x000fe200000e0000 */
[----:B------:R-:W-:Y:S01]  /*5130*/  VOTEU.ALL UP0, P1 ;  /* 0x0000000000ff7886 */ /* 0x000fe20000800000 */
[----:B------:R-:W-:Y:S01]  /*5140*/  @!P1 R2UR UR4, R6 ;  /* 0x00000000060492ca */ /* 0x000fe200000e0000 */
[----:B-1----:R-:W-:Y:S01]  /*5150*/  @!P1 IMAD.MOV.U32 R0, RZ, RZ, 0x4000 ;  /* 0x00004000ff009424 */ /* 0x002fe200078e00ff */
[----:B------:R-:W-:Y:S01]  /*5160*/  UMOV UR8, 0x0 ;  /* 0x0000000000087882 */ /* 0x000fe20000000000 */
[----:B------:R-:W-:Y:S01]  /*5170*/  UMOV UR9, 0x10000000 ;  /* 0x1000000000097882 */ /* 0x000fe20000000000 */
[----:B------:R-:W-:Y:S01]  /*5180*/  @!UP0 UIADD3 UR26, UPT, UPT, UR34, 0x40, URZ ;  /* 0x00000040221a8890 */ /* 0x000fe2000fffe0ff */
[----:B------:R-:W-:Y:S01]  /*5190*/  @!P1 IADD3 R8, P0, PT, R16, 0x580, RZ ;  /* 0x0000058010089810 */ /* 0x000fe20007f1e0ff */
[----:B------:R-:W-:Y:S01]  /*51a0*/  @!UP0 UIADD3 UR24, UPT, UPT, UR21, 0x4400, URZ ;  /* 0x0000440015188890 */ /* 0x000fe2000fffe0ff */
[----:B------:R-:W-:Y:S01]  /*51b0*/  VOTEU.ALL UP0, P1 ;  /* 0x0000000000ff7886 */ /* 0x000fe20000800000 */
[----:B------:R-:W-:Y:S01]  /*51c0*/  UMOV UR27, UR35 ;  /* 0x00000023001b7c82 */ /* 0x000fe20008000000 */
[----:B------:R-:W-:Y:S02]  /*51d0*/  UMOV UR28, UR36 ;  /* 0x00000024001c7c82 */ /* 0x000fe40008000000 */
[----:B------:R-:W-:Y:S01]  /*51e0*/  IMAD.U32 R10, RZ, RZ, UR5 ;  /* 0x00000005ff0a7e24 */ /* 0x000fe2000f8e00ff */
[----:B------:R-:W-:Y:S01]  /*51f0*/  UPRMT UR6, UR47, 0x654, UR25 ;  /* 0x000006542f067896 */ /* 0x000fe20008000019 */
[----:B------:R-:W-:Y:S02]  /*5200*/  IMAD.U32 R11, RZ, RZ, UR4 ;  /* 0x00000004ff0b7e24 */ /* 0x000fe4000f8e00ff */
[----:B------:R-:W-:Y:S01]  /*5210*/  @!P1 IMAD.X R6, RZ, RZ, R17, P0 ;  /* 0x000000ffff069224 */ /* 0x000fe200000e0611 */
        /* <DEDUP_REMOVED lines=8> */
.L_x_178:
[----:B------:R-:W-:Y:S01]  /*52a0*/  @!P1 R2UR UR5, R8 ;  /* 0x00000000080592ca */ /* 0x000fe200000e0000 */
[----:B------:R-:W-:Y:S01]  /*52b0*/  VOTEU.ALL UP0, P1 ;  /* 0x0000000000ff7886 */ /* 0x000fe20000800000 */
[----:B------:R-:W-:Y:S01]  /*52c0*/  @!P1 R2UR UR4, R6 ;  /* 0x00000000060492ca */ /* 0x000fe200000e0000 */
[----:B-1----:R-:W-:Y:S01]  /*52d0*/  @!P1 IMAD.MOV.U32 R0, RZ, RZ, 0x4000 ;  /* 0x00004000ff009424 */ /* 0x002fe200078e00ff */
[----:B------:R-:W-:Y:S01]  /*52e0*/  UMOV UR8, 0x0 ;  /* 0x0000000000087882 */ /* 0x000fe20000000000 */
[----:B------:R-:W-:Y:S01]  /*52f0*/  UMOV UR9, 0x10000000 ;  /* 0x1000000000097882 */ /* 0x000fe20000000000 */
[----:B------:R-:W-:Y:S01]  /*5300*/  @!UP0 UIADD3 UR18, UPT, UPT, UR34, 0x80, URZ ;  /* 0x0000008022128890 */ /* 0x000fe2000fffe0ff */
[----:B------:R-:W-:Y:S01]  /*5310*/  VIADD R14, R14, 0x1 ;  /* 0x000000010e0e7836 */ /* 0x000fe20000000000 */
[----:B------:R-:W-:Y:S01]  /*5320*/  @!UP0 UIADD3 UR16, UPT, UPT, UR21, 0x8400, URZ ;  /* 0x0000840015108890 */ /* 0x000fe2000fffe0ff */
[----:B------:R-:W-:Y:S01]  /*5330*/  VOTEU.ALL UP0, P1 ;  /* 0x0000000000ff7886 */ /* 0x000fe20000800000 */
[----:B------:R-:W-:Y:S01]  /*5340*/  UMOV UR19, UR35 ;  /* 0x0000002300137c82 */ /* 0x000fe20008000000 */
[----:B------:R-:W-:Y:S02]  /*5350*/  UMOV UR20, UR36 ;  /* 0x0000002400147c82 */ /* 0x000fe40008000000 */
[----:B------:R-:W-:Y:S01]  /*5360*/  IMAD.U32 R10, RZ, RZ, UR5 ;  /* 0x00000005ff0a7e24 */ /* 0x000fe2000f8e00ff */
[----:B------:R-:W-:Y:S01]  /*5370*/  UPRMT UR6, UR47, 0x654, UR17 ;  /* 0x000006542f067896 */ /* 0x000fe20008000011 */
        /* <DEDUP_REMOVED lines=9> */
.L_x_180:
[----:B------:R-:W-:Y:S01]  /*5410*/  @!P1 IADD3 R6, P0, PT, R16, 0x580, RZ ;  /* 0x0000058010069810 */ /* 0x000fe20007f1e0ff */
[----:B------:R-:W-:Y:S01]  /*5420*/  VOTEU.ALL UP0, P1 ;  /* 0x0000000000ff7886 */ /* 0x000fe20000800000 */
[----:B------:R-:W-:Y:S01]  /*5430*/  UMOV UR6, 0x0 ;  /* 0x0000000000067882 */ /* 0x000fe20000000000 */
[----:B------:R-:W-:Y:S01]  /*5440*/  UMOV UR7, 0x10000000 ;  /* 0x1000000000077882 */ /* 0x000fe20000000000 */
[----:B------:R-:W-:Y:S01]  /*5450*/  @!P1 R2UR UR5, R6 ;  /* 0x00000000060592ca */ /* 0x000fe200000e0000 */
[----:B-1----:R-:W-:Y:S01]  /*5460*/  @!P1 IMAD.X R0, RZ, RZ, R17, P0 ;  /* 0x000000ffff009224 */ /* 0x002fe200000e0611 */
[----:B------:R-:W-:Y:S01]  /*5470*/  @!UP0 UIADD3 UR10, UPT, UPT, UR34, 0xc0, URZ ;  /* 0x000000c0220a8890 */ /* 0x000fe2000fffe0ff */
[----:B------:R-:W-:Y:S01]  /*5480*/  R2UR UR18, R152 ;  /* 0x00000000981272ca */ /* 0x000fe200000e0000 */
[----:B------:R-:W-:Y:S01]  /*5490*/  @!UP0 UIADD3 UR8, UPT, UPT, UR21, 0xc400, URZ ;  /* 0x0000c40015088890 */ /* 0x000fe2000fffe0ff */
[----:B------:R-:W-:Y:S01]  /*54a0*/  ISETP.NE.AND P0, PT, R14, 0x2, PT ;  /* 0x000000020e00780c */ /* 0x000fe20003f05270 */
[----:B------:R-:W-:Y:S01]  /*54b0*/  @!UP0 UIADD3 UR9, UPT, UPT, UR21, 0x38, URZ ;  /* 0x0000003815098890 */ /* 0x000fe2000fffe0ff */
[----:B------:R-:W-:Y:S01]  /*54c0*/  @!P1 R2UR UR4, R0 ;  /* 0x00000000000492ca */ /* 0x000fe200000e0000 */
[----:B------:R-:W-:Y:S01]  /*54d0*/  VOTEU.ALL UP0, P1 ;  /* 0x0000000000ff7886 */ /* 0x000fe20000800000 */
[----:B------:R-:W-:Y:S01]  /*54e0*/  UMOV UR11, UR35 ;  /* 0x00000023000b7c82 */ /* 0x000fe20008000000 */
[----:B------:R-:W-:Y:S01]  /*54f0*/  UMOV UR12, UR36 ;  /* 0x00000024000c7c82 */ /* 0x000fe20008000000 */
[----:B------:R-:W-:Y:S01]  /*5500*/  SEL R0, RZ, 0x1, P0 ;  /* 0x00000001ff007807 */ /* 0x000fe20000000000 */
[----:B------:R-:W-:Y:S01]  /*5510*/  UIADD3 UR16, UPT, UPT, UR13, UR63, URZ ;  /* 0x0000003f0d107290 */ /* 0x000fe2000fffe0ff */
[----:B------:R-:W-:Y:S01]  /*5520*/  IMAD.U32 R8, RZ, RZ, UR5 ;  /* 0x00000005ff087e24 */ /* 0x000fe2000f8e00ff */
[----:B------:R-:W-:Y:S01]  /*5530*/  LOP3.LUT R15, R15, 0x1, RZ, 0x3c, !PT ;  /* 0x000000010f0f7812 */ /* 0x000fe200078e3cff */
[----:B------:R-:W-:Y:S01]  /*5540*/  UPLOP3.LUT UP3, UPT, UPT, UPT, UPT, 0x80, 0x8 ;  /* 0x000000000008789c */ /* 0x000fe20003f6f070 */
[----:B------:R-:W-:Y:S01]  /*5550*/  LOP3.LUT R13, R13, R0, RZ, 0x3c, !PT ;  /* 0x000000000d0d7212 */ /* 0x000fe200078e3cff */
[----:B------:R-:W-:Y:S01]  /*5560*/  UIADD3 UR20, UPT, UPT, UR14, UR18, URZ ;  /* 0x000000120e147290 */ /* 0x000fe2000fffe0ff */
[----:B------:R-:W-:Y:S01]  /*5570*/  SEL R14, R14, RZ, P0 ;  /* 0x000000ff0e0e7207 */ /* 0x000fe20000000000 */
[----:B------:R-:W-:Y:S01]  /*5580*/  UMOV UR36, UR29 ;  /* 0x0000001d00247c82 */ /* 0x000fe20008000000 */
[----:B------:R-:W-:Y:S01]  /*5590*/  IMAD.U32 R9, RZ, RZ, UR4 ;  /* 0x00000004ff097e24 */ /* 0x000fe2000f8e00ff */
[----:B------:R-:W-:Y:S04]  /*55a0*/  @!P1 R2UR UR4, R8 ;  /* 0x00000000080492ca */ /* 0x000fe800000e0000 */
[----:B------:R-:W-:Y:S11]  /*55b0*/  @!P1 R2UR UR5, R9 ;  /* 0x00000000090592ca */ /* 0x000ff600000e0000 */
[----:B------:R-:W-:Y:S02]  /*55c0*/  @!UPT UIADD3 URZ, UPT, UPT, URZ, URZ, URZ ;  /* 0x000000fffffff290 */ /* 0x000fe4000fffe0ff */
[----:B------:R3:W-:Y:S01]  /*55d0*/  @!UP0 UTMALDG.3D [UR8], [UR4], desc[UR6] ;  /* 0x00000608040085b4 */ /* 0x0007e20008011000 */
[----:B------:R3:W-:Y:S01]  /*55e0*/  @!P1 SYNCS.ARRIVE.TRANS64.RED.A0TR RZ, [UR21+0x38], R7 ;  /* 0x00003807ffff99a7 */ /* 0x0007e20008300415 */
[----:B------:R-:W-:Y:S01]  /*55f0*/  SYNCS.ARRIVE.TRANS64.RED.A1T0 RZ, [UR37], RZ ;  /* 0x000000ffffff79a7 */ /* 0x000fe20008100425 */
[----:B------:R-:W-:Y:S05]  /*5600*/  BRA.U UP1, `(.L_x_96) ;  /* 0xfffffff101687547 */ /* 0x000fea000b83ffff */
[----:B------:R-:W-:-:S04]  /*5610*/  SHF.L.U32 R3, R15, 0x1f, RZ ;  /* 0x0000001f0f037819 */ /* 0x000fc800000006ff */
[----:B------:R-:W1:Y:S02]  /*5620*/  SYNCS.PHASECHK.TRANS64.TRYWAIT P0, [UR21+0x40], R3 ;  /* 0x00004003ff0075a7 */ /* 0x000e640008001115 */
[----:B-1----:R-:W-:Y:S05]  /*5630*/  @!P0 BRA `(.L_x_97) ;  /* 0x0000006c00a88947 */ /* 0x002fea0003800000 */
.L_x_182:
[----:B------:R-:W4:Y:S02]  /*5640*/  SYNCS.PHASECHK.TRANS64.TRYWAIT P0, [UR21+0x48], R3 ;  /* 0x00004803ff0075a7 */ /* 0x000f240008001115 */
[----:B----4-:R-:W-:Y:S05]  /*5650*/  @!P0 BRA `(.L_x_98) ;  /* 0x0000006c00b88947 */ /* 0x010fea0003800000 */
.L_x_184:
[----:B------:R-:W4:Y:S02]  /*5660*/  SYNCS.PHASECHK.TRANS64.TRYWAIT P0, [UR21+0x50], R3 ;  /* 0x00005003ff0075a7 */ /* 0x000f240008001115 */
[----:B----4-:R-:W-:Y:S05]  /*5670*/  @!P0 BRA `(.L_x_99) ;  /* 0x0000006c00c88947 */ /* 0x010fea0003800000 */
.L_x_186:
[----:B-1----:R-:W-:-:S07]  /*5680*/  MOV R0, UR21 ;  /* 0x0000001500007c02 */ /* 0x002fce0008000f00 */
.L_x_100:
[----:B-1----:R-:W-:-:S04]  /*5690*/  SHF.L.U32 R3, R15, 0x1f, RZ ;  /* 0x0000001f0f037819 */ /* 0x002fc800000006ff */
[----:B------:R1:W4:Y:S03]  /*56a0*/  SYNCS.PHASECHK.TRANS64.TRYWAIT P0, [R0+URZ+0x58], R3 ;  /* 0x00005803000075a7 */ /* 0x00032600080011ff */
[----:B----4-:R-:W-:Y:S05]  /*56b0*/  @!P0 NANOSLEEP.SYNCS 0x989680 ;  /* 0x009896800000895d */ /* 0x010fea0003900000 */
[----:B------:R-:W4:Y:S02]  /*56c0*/  @!P0 SYNCS.PHASECHK.TRANS64 P0, [R0+URZ+0x58], R3 ;  /* 0x00005803000085a7 */ /* 0x000f2400080010ff */
[----:B--234-:R-:W-:Y:S05]  /*56d0*/  @P0 EXIT ;  /* 0x000000000000094d */ /* 0x01cfea0003800000 */
[----:B------:R-:W-:Y:S05]  /*56e0*/  BRA `(.L_x_100) ;  /* 0xfffffffc00e87947 */ /* 0x000fea000383ffff */
.L_x_85:
[----:B------:R-:W-:-:S06]  /*56f0*/  UISETP.GE.AND UP0, UPT, UR17, 0x4, UPT ;  /* 0x000000041100788c */ /* 0x000fcc000bf06270 */
[----:B------:R-:W-:-:S13]  /*5700*/  PLOP3.LUT P0, PT, PT, PT, UP0, 0x80, 0x8 ;  /* 0x000000000008781c */ /* 0x000fda0003f0f008 */
[----:B-1----:R-:W-:Y:S05]  /*5710*/  @!P0 EXIT ;  /* 0x000000000000894d */ /* 0x002fea0003800000 */
[----:B------:R-:W-:Y:S01]  /*5720*/  BAR.SYNC.DEFER_BLOCKING 0x6, 0xa0 ;  /* 0x0182800000007b1d */ /* 0x000fe20000010000 */
[C---:B------:R-:W-:Y:S01]  /*5730*/  IMAD.SHL.U32 R5, R163.reuse, 0x40, RZ ;  /* 0x00000040a3057824 */ /* 0x040fe200078e00ff */
[C---:B------:R-:W-:Y:S01]  /*5740*/  LOP3.LUT R149, R163.reuse, 0x1, RZ, 0xc0, !PT ;  /* 0x00000001a3957812 */ /* 0x040fe200078ec0ff */
[C---:B------:R-:W-:Y:S01]  /*5750*/  IMAD.U32 R69, R163.reuse, 0x10000, RZ ;  /* 0x00010000a3457824 */ /* 0x040fe200078e00ff */
[----:B------:R-:W-:Y:S01]  /*5760*/  CS2R R158, SRZ ;  /* 0x00000000009e7805 */ /* 0x000fe2000001ff00 */
[----:B------:R-:W-:Y:S01]  /*5770*/  IMAD.SHL.U32 R148, R163, 0x8, RZ ;  /* 0x00000008a3947824 */ /* 0x000fe200078e00ff */
[----:B------:R-:W-:Y:S02]  /*5780*/  UMOV UR44, 0x400 ;  /* 0x00000400002c7882 */ /* 0x000fe40000000000 */
[----:B------:R-:W1:Y:S01]  /*5790*/  LDC.64 R144, c[0x0][0x888] ;  /* 0x00022200ff907b82 */ /* 0x000e620000000a00 */
[----:B------:R-:W-:Y:S01]  /*57a0*/  ULEA UR44, UR47, UR44, 0x18 ;  /* 0x0000002c2f2c7291 */ /* 0x000fe2000f8ec0ff */
[----:B------:R-:W-:Y:S01]  /*57b0*/  ISETP.NE.U32.AND P0, PT, R149, 0x1, PT ;  /* 0x000000019500780c */ /* 0x000fe20003f05070 */
[----:B------:R-:W-:Y:S01]  /*57c0*/  IMAD.MOV.U32 R162, RZ, RZ, 0x2 ;  /* 0x00000002ffa27424 */ /* 0x000fe200078e00ff */
[----:B------:R-:W-:Y:S01]  /*57d0*/  LOP3.LUT R7, R5, 0x1c0, RZ, 0xc0, !PT ;  /* 0x000001c005077812 */ /* 0x000fe200078ec0ff */
[----:B------:R-:W-:Y:S01]  /*57e0*/  UIADD3 UR4, UPT, UPT, UR44, 0x400, URZ ;  /* 0x000004002c047890 */ /* 0x000fe2000fffe0ff */
[----:B------:R-:W-:Y:S01]  /*57f0*/  LOP3.LUT R69, R69, 0x600000, RZ, 0xc0, !PT ;  /* 0x0060000045457812 */ /* 0x000fe200078ec0ff */
[----:B------:R-:W-:Y:S01]  /*5800*/  IMAD.MOV.U32 R161, RZ, RZ, 0x4 ;  /* 0x00000004ffa17424 */ /* 0x000fe200078e00ff */
[----:B------:R-:W2:Y:S01]  /*5810*/  LDC.64 R146, c[0x0][0x890] ;  /* 0x00022400ff927b82 */ /* 0x000ea20000000a00 */
[----:B------:R-:W-:Y:S01]  /*5820*/  R2P PR, R163, 0x6 ;  /* 0x00000006a3007804 */ /* 0x000fe20000000000 */
[----:B------:R-:W-:Y:S01]  /*5830*/  IMAD.MOV.U32 R160, RZ, RZ, 0x1 ;  /* 0x00000001ffa07424 */ /* 0x000fe200078e00ff */
[----:B------:R-:W-:Y:S01]  /*5840*/  LOP3.LUT R148, R7, 0x38, R148, 0xf8, !PT ;  /* 0x0000003807947812 */ /* 0x000fe200078ef894 */
[----:B------:R-:W-:Y:S01]  /*5850*/  IMAD.MOV.U32 R68, RZ, RZ, RZ ;  /* 0x000000ffff447224 */ /* 0x000fe200078e00ff */
[----:B------:R-:W-:Y:S01]  /*5860*/  P2R R4, PR, RZ, 0x1 ;  /* 0x00000001ff047803 */ /* 0x000fe20000000000 */
[----:B------:R-:W-:Y:S01]  /*5870*/  IMAD.MOV.U32 R155, RZ, RZ, RZ ;  /* 0x000000ffff9b7224 */ /* 0x000fe200078e00ff */
[----:B------:R-:W-:Y:S01]  /*5880*/  LOP3.LUT R148, R148, 0x1e00, R5, 0xf8, !PT ;  /* 0x00001e0094947812 */ /* 0x000fe200078ef805 */
[----:B------:R-:W3:Y:S01]  /*5890*/  LDC.64 R142, c[0x0][0x8b0] ;  /* 0x00022c00ff8e7b82 */ /* 0x000ee20000000a00 */
[----:B------:R-:W4:Y:S01]  /*58a0*/  LDS R0, [UR44+0x100] ;  /* 0x0001002cff007984 */ /* 0x000f220008000800 */
[----:B------:R-:W-:Y:S01]  /*58b0*/  LOP3.LUT R163, R163, 0x60, RZ, 0xc0, !PT ;  /* 0x00000060a3a37812 */ /* 0x000fe200078ec0ff */
[----:B------:R-:W-:Y:S01]  /*58c0*/  IMAD.U32 R153, RZ, RZ, UR4 ;  /* 0x00000004ff997e24 */ /* 0x000fe2000f8e00ff */
[----:B------:R-:W-:Y:S01]  /*58d0*/  SEL R162, R162, 0xfffffffe, !P1 ;  /* 0xfffffffea2a27807 */ /* 0x000fe20004800000 */
[----:B------:R-:W1:Y:S01]  /*58e0*/  LDCU UR60, c[0x0][0x370] ;  /* 0x00006e00ff3c77ac */ /* 0x000e620008000800 */
[----:B------:R-:W-:-:S02]  /*58f0*/  SEL R161, R161, 0xfffffffc, !P2 ;  /* 0xfffffffca1a17807 */ /* 0x000fc40005000000 */
[----:B------:R-:W1:Y:S01]  /*5900*/  LDC.64 R140, c[0x0][0x8a8] ;  /* 0x00022a00ff8c7b82 */ /* 0x000e620000000a00 */
[----:B------:R-:W1:Y:S01]  /*5910*/  LDCU UR43, c[0x0][0xb0c] ;  /* 0x00016180ff2b77ac */ /* 0x000e620008000800 */
[----:B------:R-:W1:Y:S01]  /*5920*/  LDCU UR39, c[0x0][0xb30] ;  /* 0x00016600ff2777ac */ /* 0x000e620008000800 */
[----:B------:R-:W1:Y:S01]  /*5930*/  LDCU.64 UR54, c[0x0][0x888] ;  /* 0x00011100ff3677ac */ /* 0x000e620008000a00 */
[----:B------:R-:W1:Y:S01]  /*5940*/  LDCU.64 UR40, c[0x0][0xb28] ;  /* 0x00016500ff2877ac */ /* 0x000e620008000a00 */
[----:B------:R-:W1:Y:S01]  /*5950*/  LDCU.128 UR56, c[0x0][0xb10] ;  /* 0x00016200ff3877ac */ /* 0x000e620008000c00 */
[----:B------:R-:W1:Y:S01]  /*5960*/  LDCU UR53, c[0x0][0x374] ;  /* 0x00006e80ff3577ac */ /* 0x000e620008000800 */
[----:B------:R-:W-:Y:S01]  /*5970*/  UMOV UR52, URZ ;  /* 0x000000ff00347c82 */ /* 0x000fe20008000000 */
[----:B------:R-:W-:Y:S01]  /*5980*/  UMOV UR46, URZ ;  /* 0x000000ff002e7c82 */ /* 0x000fe20008000000 */
[----:B--2-4-:R-:W-:-:S07]  /*5990*/  IMAD.IADD R69, R0, 0x1, R69 ;  /* 0x0000000100457824 */ /* 0x014fce00078e0245 */
.L_x_144:
[C---:B------:R-:W-:Y:S02]  /*59a0*/  LEA R3, R155.reuse, UR44, 0x3 ;  /* 0x0000002c9b037c11 */ /* 0x040fe4000f8e18ff */
[----:B------:R-:W-:Y:S02]  /*59b0*/  SHF.L.U32 R0, R158, 0x1f, RZ ;  /* 0x0000001f9e007819 */ /* 0x000fe400000006ff */
[----:B-1----:R-:W-:Y:S02]  /*59c0*/  LEA R5, R155, UR44, 0x4 ;  /* 0x0000002c9b057c11 */ /* 0x002fe4000f8e20ff */
[----:B------:R-:W2:Y:S02]  /*59d0*/  SYNCS.PHASECHK.TRANS64.TRYWAIT P0, [R3+URZ+0x70], R0 ;  /* 0x00007000030075a7 */ /* 0x000ea400080011ff */
[----:B--2---:R-:W-:Y:S05]  /*59e0*/  @!P0 BRA `(.L_x_101) ;  /* 0x0000006c00048947 */ /* 0x004fea0003800000 */
.L_x_187:
        /* <DEDUP_REMOVED lines=8> */
[----:B----4-:R-:W-:Y:S11]  /*5a70*/  LOP3.LUT P0, RZ, R6, 0x1, RZ, 0xc0, !PT ;  /* 0x0000000106ff7812 */ /* 0x010ff6000780c0ff */
[----:B------:R-:W-:Y:S02]  /*5a80*/  @!UPT UIADD3 URZ, UPT, UPT, URZ, URZ, URZ ;  /* 0x000000fffffff290 */ /* 0x000fe4000fffe0ff */
[----:B-1----:R-:W-:Y:S01]  /*5a90*/  VOTEU.ANY UP1, P0 ;  /* 0x0000000000ff7886 */ /* 0x002fe20000020100 */
[----:B------:R-:W-:Y:S01]  /*5aa0*/  PLOP3.LUT P0, PT, PT, PT, UP1, 0x80, 0x8 ;  /* 0x000000000008781c */ /* 0x000fe20003f0f018 */
[----:B------:R-:W-:Y:S11]  /*5ab0*/  UP2UR UR62, UPR, URZ, 0x2 ;  /* 0x00000002ff3e7883 */ /* 0x000ff60008000000 */
[----:B------:R-:W-:Y:S01]  /*5ac0*/  @!UPT UIADD3 URZ, UPT, UPT, URZ, URZ, URZ ;  /* 0x000000fffffff290 */ /* 0x000fe2000fffe0ff */
[----:B--2---:R-:W-:Y:S02]  /*5ad0*/  @P0 SHF.R.U32.HI R0, RZ, 0x10, R5 ;  /* 0x00000010ff000819 */ /* 0x004fe40000011605 */
        /* <DEDUP_REMOVED lines=12> */
[----:B------:R-:W2:Y:S01]  /*5ba0*/  LDCU UR12, c[0x0][0xb20] ;  /* 0x00016400ff0c77ac */ /* 0x000ea20008000800 */
[----:B------:R-:W-:Y:S02]  /*5bb0*/  UIMAD.WIDE.U32 UR4, UR53, UR59, URZ ;  /* 0x0000003b350472a5 */ /* 0x000fe4000f8e00ff */
[----:B------:R-:W-:Y:S02]  /*5bc0*/  UIMAD.WIDE.U32 UR6, UR60, UR56, URZ ;  /* 0x000000383c0672a5 */ /* 0x000fe4000f8e00ff */
[----:B------:R-:W-:Y:S02]  /*5bd0*/  UISETP.NE.AND UP0, UPT, UR58, 0x1, UPT ;  /* 0x000000013a00788c */ /* 0x000fe4000bf05270 */
[----:B------:R-:W-:Y:S02]  /*5be0*/  UIMAD.WIDE.U32 UR8, UR37, UR59, URZ ;  /* 0x0000003b250872a5 */ /* 0x000fe4000f8e00ff */
[----:B------:R-:W-:Y:S02]  /*5bf0*/  UIMAD.WIDE.U32 UR10, UR38, UR56, URZ ;  /* 0x00000038260a72a5 */ /* 0x000fe4000f8e00ff */
[----:B------:R-:W-:Y:S02]  /*5c00*/  UISETP.NE.AND UP1, UPT, UR43, 0x1, UPT ;  /* 0x000000012b00788c */ /* 0x000fe4000bf25270 */
[----:B------:R-:W-:Y:S01]  /*5c10*/  UISETP.NE.AND UP2, UPT, UR42, 0x1, UPT ;  /* 0x000000012a00788c */ /* 0x000fe2000bf45270 */
[----:B------:R-:W-:Y:S02]  /*5c20*/  UMOV UR4, UR5 ;  /* 0x0000000500047c82 */ /* 0x000fe40008000000 */
[----:B--2---:R-:W-:Y:S03]  /*5c30*/  USHF.R.U32.HI UR5, URZ, UR12, UR4 ;  /* 0x0000000cff057299 */ /* 0x004fe60008011604 */
[----:B------:R-:W-:Y:S02]  /*5c40*/  UMOV UR4, UR7 ;  /* 0x0000000700047c82 */ /* 0x000fe40008000000 */
[----:B------:R-:W-:Y:S02]  /*5c50*/  USHF.R.U32.HI UR7, URZ, UR57, UR4 ;  /* 0x00000039ff077299 */ /* 0x000fe40008011604 */
[----:B------:R-:W-:Y:S02]  /*5c60*/  USEL UR4, UR53, UR5, !UP0 ;  /* 0x0000000535047287 */ /* 0x000fe4000c000000 */
[----:B------:R-:W-:Y:S01]  /*5c70*/  USEL UR7, UR60, UR7, !UP1 ;  /* 0x000000073c077287 */ /* 0x000fe2000c800000 */
[----:B------:R-:W-:Y:S01]  /*5c80*/  UMOV UR5, UR9 ;  /* 0x0000000900057c82 */ /* 0x000fe20008000000 */
[----:B------:R-:W-:Y:S02]  /*5c90*/  UIMAD.WIDE.U32 UR8, UR4, UR40, URZ ;  /* 0x00000028040872a5 */ /* 0x000fe4000f8e00ff */
[----:B------:R-:W-:Y:S03]  /*5ca0*/  USHF.R.U32.HI UR6, URZ, UR12, UR5 ;  /* 0x0000000cff067299 */ /* 0x000fe60008011605 */
[----:B------:R-:W-:Y:S01]  /*5cb0*/  UMOV UR5, UR11 ;  /* 0x0000000b00057c82 */ /* 0x000fe20008000000 */
[----:B------:R-:W-:Y:S02]  /*5cc0*/  UIMAD.WIDE.U32 UR10, UR7, UR40, URZ ;  /* 0x00000028070a72a5 */ /* 0x000fe4000f8e00ff */
[----:B------:R-:W-:Y:S02]  /*5cd0*/  USHF.R.U32.HI UR12, URZ, UR57, UR5 ;  /* 0x00000039ff0c7299 */ /* 0x000fe40008011605 */
[----:B------:R-:W-:Y:S01]  /*5ce0*/  USEL UR6, UR37, UR6, !UP0 ;  /* 0x0000000625067287 */ /* 0x000fe2000c000000 */
[----:B------:R-:W-:Y:S02]  /*5cf0*/  UMOV UR5, UR9 ;  /* 0x0000000900057c82 */ /* 0x000fe40008000000 */
[----:B------:R-:W-:Y:S01]  /*5d00*/  UMOV UR10, UR11 ;  /* 0x0000000b000a7c82 */ /* 0x000fe20008000000 */
[----:B------:R-:W-:Y:S02]  /*5d10*/  @UP2 USHF.R.U32.HI UR4, URZ, UR41, UR5 ;  /* 0x00000029ff042299 */ /* 0x000fe40008011605 */
[----:B------:R-:W-:Y:S02]  /*5d20*/  @UP2 USHF.R.U32.HI UR7, URZ, UR41, UR10 ;  /* 0x00000029ff072299 */ /* 0x000fe4000801160a */
[----:B------:R-:W-:Y:S02]  /*5d30*/  UIMAD UR4, UR42, UR4, URZ ;  /* 0x000000042a0472a4 */ /* 0x000fe4000f8e02ff */
        /* <DEDUP_REMOVED lines=8> */
[----:B------:R-:W-:Y:S02]  /*5dc0*/  USEL UR11, UR6, UR4, !UP2 ;  /* 0x00000004060b7287 */ /* 0x000fe4000d000000 */
[----:B------:R-:W-:Y:S02]  /*5dd0*/  UIADD3 UR8, UPT, UPT, -UR5, URZ, URZ ;  /* 0x000000ff05087290 */ /* 0x000fe4000fffe1ff */
[----:B------:R-:W-:Y:S01]  /*5de0*/  UIADD3 UR10, UPT, UPT, -UR11, URZ, URZ ;  /* 0x000000ff0b0a7290 */ /* 0x000fe2000fffe1ff */
[----:B------:R-:W-:Y:S01]  /*5df0*/  @!UP0 UMOV UR4, UR9 ;  /* 0x0000000900048c82 */ /* 0x000fe20008000000 */
[----:B------:R-:W-:Y:S02]  /*5e00*/  UIADD3 UR9, UPT, UPT, -UR6, URZ, URZ ;  /* 0x000000ff06097290 */ /* 0x000fe4000fffe1ff */
[----:B------:R-:W-:Y:S02]  /*5e10*/  @!UP0 USHF.R.U32.HI UR4, URZ, UR41, UR4 ;  /* 0x00000029ff048299 */ /* 0x000fe40008011604 */
[----:B------:R-:W-:Y:S02]  /*5e20*/  UIMAD UR10, UR42, UR10, UR6 ;  /* 0x0000000a2a0a72a4 */ /* 0x000fe4000f8e0206 */
[----:B------:R-:W-:Y:S04]  /*5e30*/  @!UP0 USEL UR4, UR5, UR4, !UP2 ;  /* 0x0000000405048287 */ /* 0x000fe8000d000000 */
[----:B------:R-:W-:Y:S02]  /*5e40*/  @!UP0 UIMAD UR10, UR7, UR10, UR4 ;  /* 0x0000000a070a82a4 */ /* 0x000fe4000f8e0204 */
[----:B------:R-:W-:Y:S02]  /*5e50*/  @!UP0 UIADD3 UR11, UPT, UPT, UR11, -UR4, URZ ;  /* 0x800000040b0b8290 */ /* 0x000fe4000fffe0ff */
[----:B------:R-:W-:Y:S02]  /*5e60*/  UIMAD UR7, UR43, UR8, UR38 ;  /* 0x000000082b0772a4 */ /* 0x000fe4000f8e0226 */
[----:B------:R-:W-:Y:S02]  /*5e70*/  @!UP0 UIMAD UR6, UR11, UR42, UR5 ;  /* 0x0000002a0b0682a4 */ /* 0x000fe4000f8e0205 */
[----:B------:R-:W-:Y:S01]  /*5e80*/  UIMAD UR4, UR58, UR9, UR37 ;  /* 0x000000093a0472a4 */ /* 0x000fe2000f8e0225 */
[----:B------:R-:W-:Y:S02]  /*5e90*/  @!UP0 UMOV UR5, UR10 ;  /* 0x0000000a00058c82 */ /* 0x000fe40008000000 */
[----:B------:R-:W-:Y:S02]  /*5ea0*/  UIMAD UR38, UR5, UR43, UR7 ;  /* 0x0000002b052672a4 */ /* 0x000fe4000f8e0207 */
[----:B------:R-:W-:Y:S11]  /*5eb0*/  UIMAD UR37, UR6, UR58, UR4 ;  /* 0x0000003a062572a4 */ /* 0x000ff6000f8e0204 */
[----:B------:R-:W-:Y:S01]  /*5ec0*/  @!UPT UIADD3 URZ, UPT, UPT, URZ, URZ, URZ ;  /* 0x000000fffffff290 */ /* 0x000fe2000fffe0ff */
.L_x_102:
[----:B------:R-:W-:Y:S01]  /*5ed0*/  UISETP.NE.AND UP0, UPT, UR39, 0x1, UPT ;  /* 0x000000012700788c */ /* 0x000fe2000bf05270 */
[----:B------:R-:W-:Y:S01]  /*5ee0*/  LOP3.LUT P0, RZ, R153, 0x3f0, RZ, 0xc0, !PT ;  /* 0x000003f099ff7812 */ /* 0x000fe2000780c0ff */
[----:B------:R-:W-:Y:S01]  /*5ef0*/  USHF.L.U32 UR50, UR20, 0x7, URZ ;  /* 0x0000000714327899 */ /* 0x000fe200080006ff */
[----:B------:R-:W-:Y:S01]  /*5f00*/  BSSY.RECONVERGENT B6, `(.L_x_103) ;  /* 0x0000034000067945 */ /* 0x000fe20003800200 */
[----:B------:R-:W-:Y:S01]  /*5f10*/  USHF.L.U32 UR49, UR16, 0x8, URZ ;  /* 0x0000000810317899 */ /* 0x000fe200080006ff */
[----:B------:R-:W-:Y:S06]  /*5f20*/  IADD3 R155, PT, PT, R155, 0x1, RZ ;  /* 0x000000019b9b7810 */ /* 0x000fec0007ffe0ff */
[----:B------:R-:W2:Y:S01]  /*5f30*/  @!UP0 LDCU.128 UR12, c[0x0][0xb10] ;  /* 0x00016200ff0c87ac */ /* 0x000ea20008000c00 */
[----:B------:R-:W4:Y:S01]  /*5f40*/  @!UP0 LDCU UR5, c[0x0][0xb0c] ;  /* 0x00016180ff0587ac */ /* 0x000f220008000800 */
[----:B------:R-:W3:Y:S01]  /*5f50*/  @!UP0 LDCU UR10, c[0x0][0xb20] ;  /* 0x00016400ff0a87ac */ /* 0x000ee20008000800 */
[----:B--2---:R-:W-:Y:S02]  /*5f60*/  UIMAD.WIDE.U32 UR8, UR38, UR12, URZ ;  /* 0x0000000c260872a5 */ /* 0x004fe4000f8e00ff */
[----:B------:R-:W-:Y:S02]  /*5f70*/  UIMAD.WIDE.U32 UR6, UR37, UR15, URZ ;  /* 0x0000000f250672a5 */ /* 0x000fe4000f8e00ff */
[----:B------:R-:W-:Y:S03]  /*5f80*/  @!UP0 UISETP.NE.AND UP1, UPT, UR14, 0x1, UPT ;  /* 0x000000010e00888c */ /* 0x000fe6000bf25270 */
[----:B------:R-:W-:Y:S01]  /*5f90*/  @!UP0 UMOV UR4, UR9 ;  /* 0x0000000900048c82 */ /* 0x000fe20008000000 */
[----:B----4-:R-:W-:Y:S02]  /*5fa0*/  @!UP0 UISETP.NE.AND UP2, UPT, UR5, 0x1, UPT ;  /* 0x000000010500888c */ /* 0x010fe4000bf45270 */
[----:B------:R-:W-:Y:S01]  /*5fb0*/  @!UP0 USHF.R.U32.HI UR4, URZ, UR13, UR4 ;  /* 0x0000000dff048299 */ /* 0x000fe20008011604 */
[----:B------:R-:W-:Y:S02]  /*5fc0*/  @!UP0 UMOV UR6, UR7 ;  /* 0x0000000700068c82 */ /* 0x000fe40008000000 */
[----:B---3--:R-:W-:Y:S02]  /*5fd0*/  @!UP0 USHF.R.U32.HI UR6, URZ, UR10, UR6 ;  /* 0x0000000aff068299 */ /* 0x008fe40008011606 */
[----:B------:R-:W-:Y:S02]  /*5fe0*/  @!UP0 USEL UR7, UR38, UR4, !UP2 ;  /* 0x0000000426078287 */ /* 0x000fe4000d000000 */
[----:B------:R-:W-:Y:S04]  /*5ff0*/  @!UP0 USEL UR6, UR37, UR6, !UP1 ;  /* 0x0000000625068287 */ /* 0x000fe8000c800000 */
[----:B------:R-:W-:Y:S02]  /*6000*/  @!UP0 UIADD3 UR4, UPT, UPT, -UR7, UR6, URZ ;  /* 0x0000000607048290 */ /* 0x000fe4000fffe1ff */
[----:B------:R-:W-:Y:S02]  /*6010*/  @!UP0 UIADD3 UR6, UPT, UPT, UR7, -UR6, URZ ;  /* 0x8000000607068290 */ /* 0x000fe4000fffe0ff */
[----:B------:R-:W-:Y:S02]  /*6020*/  @!UP0 UIMAD UR38, UR4, UR5, UR38 ;  /* 0x00000005042682a4 */ /* 0x000fe4000f8e0226 */
[----:B------:R-:W-:Y:S01]  /*6030*/  @!UP0 UIMAD UR37, UR6, UR14, UR37 ;  /* 0x0000000e062582a4 */ /* 0x000fe2000f8e0225 */
[----:B------:R-:W-:Y:S11]  /*6040*/  @!P0 BRA `(.L_x_104) ;  /* 0x00000000007c8947 */ /* 0x000ff60003800000 */
[----:B------:R-:W2:Y:S01]  /*6050*/  LDCU.64 UR8, c[0x4][0x80] ;  /* 0x01001000ff0877ac */ /* 0x000ea20008000a00 */
[----:B------:R-:W-:Y:S01]  /*6060*/  MOV R2, 0x0 ;  /* 0x0000000000027802 */ /* 0x000fe20000000f00 */
[----:B------:R-:W-:Y:S02]  /*6070*/  HFMA2 R12, -RZ, RZ, 0, 5.9604644775390625e-08 ;  /* 0x00000001ff0c7431 */ /* 0x000fe400000001ff */
[----:B------:R-:W-:Y:S01]  /*6080*/  IMAD.MOV.U32 R8, RZ, RZ, 0x70 ;  /* 0x00000070ff087424 */ /* 0x000fe200078e00ff */
[----:B------:R3:W4:Y:S01]  /*6090*/  LDC.64 R14, c[0x4][R2] ;  /* 0x01000000020e7b82 */ /* 0x0007220000000a00 */
[----:B------:R-:W1:Y:S01]  /*60a0*/  LDCU.64 UR6, c[0x4][0x88] ;  /* 0x01001100ff0677ac */ /* 0x000e620008000a00 */
[----:B------:R-:W-:Y:S01]  /*60b0*/  IMAD.MOV.U32 R13, RZ, RZ, RZ ;  /* 0x000000ffff0d7224 */ /* 0x000fe200078e00ff */
[----:B------:R-:W1:Y:S01]  /*60c0*/  LDCU.64 UR4, c[0x4][0x8] ;  /* 0x01000100ff0477ac */ /* 0x000e620008000a00 */
[----:B--2---:R-:W-:Y:S01]  /*60d0*/  MOV R5, UR9 ;  /* 0x0000000900057c02 */ /* 0x004fe20008000f00 */
[----:B------:R-:W-:Y:S01]  /*60e0*/  IMAD.U32 R4, RZ, RZ, UR8 ;  /* 0x00000008ff047e24 */ /* 0x000fe2000f8e00ff */
[----:B-1----:R-:W-:Y:S01]  /*60f0*/  MOV R7, UR7 ;  /* 0x0000000700077c02 */ /* 0x002fe20008000f00 */
[----:B------:R-:W-:Y:S01]  /*6100*/  IMAD.U32 R6, RZ, RZ, UR6 ;  /* 0x00000006ff067e24 */ /* 0x000fe2000f8e00ff */
[----:B------:R-:W-:Y:S01]  /*6110*/  MOV R11, UR5 ;  /* 0x00000005000b7c02 */ /* 0x000fe20008000f00 */
[----:B------:R-:W-:Y:S02]  /*6120*/  IMAD.U32 R10, RZ, RZ, UR4 ;  /* 0x00000004ff0a7e24 */ /* 0x000fe4000f8e00ff */
[----:B------:R-:W-:Y:S07]  /*6130*/  LEPC R20, `(.L_x_105) ;  /* 0x000000001014794e */ /* 0x000fee0000000000 */
[----:B---345:R-:W-:Y:S05]  /*6140*/  CALL.ABS.NOINC R14 ;  /* 0x000000000e007343 */ /* 0x038fea0003c00000 */
.L_x_105:
[----:B------:R-:W1:Y:S01]  /*6150*/  LDCU.64 UR8, c[0x4][0x80] ;  /* 0x01001000ff0877ac */ /* 0x000e620008000a00 */
[----:B------:R-:W2:Y:S01]  /*6160*/  LDC.64 R2, c[0x4][R2] ;  /* 0x0100000002027b82 */ /* 0x000ea20000000a00 */
[----:B------:R-:W-:Y:S02]  /*6170*/  HFMA2 R12, -RZ, RZ, 0, 5.9604644775390625e-08 ;  /* 0x00000001ff0c7431 */ /* 0x000fe400000001ff */
[----:B------:R-:W-:Y:S02]  /*6180*/  IMAD.MOV.U32 R8, RZ, RZ, 0x70 ;  /* 0x00000070ff087424 */ /* 0x000fe400078e00ff */
[----:B------:R-:W-:Y:S01]  /*6190*/  IMAD.MOV.U32 R13, RZ, RZ, RZ ;  /* 0x000000ffff0d7224 */ /* 0x000fe200078e00ff */
[----:B------:R-:W3:Y:S01]  /*61a0*/  LDCU.64 UR6, c[0x4][0x88] ;  /* 0x01001100ff0677ac */ /* 0x000ee20008000a00 */
[----:B------:R-:W4:Y:S01]  /*61b0*/  LDCU.64 UR4, c[0x4][0x8] ;  /* 0x01000100ff0477ac */ /* 0x000f220008000a00 */
[----:B-1----:R-:W-:Y:S02]  /*61c0*/  MOV R4, UR8 ;  /* 0x0000000800047c02 */ /* 0x002fe40008000f00 */
[----:B------:R-:W-:Y:S02]  /*61d0*/  MOV R5, UR9 ;  /* 0x0000000900057c02 */ /* 0x000fe40008000f00 */
[----:B---3--:R-:W-:Y:S01]  /*61e0*/  MOV R7, UR7 ;  /* 0x0000000700077c02 */ /* 0x008fe20008000f00 */
[----:B------:R-:W-:Y:S01]  /*61f0*/  IMAD.U32 R6, RZ, RZ, UR6 ;  /* 0x00000006ff067e24 */ /* 0x000fe2000f8e00ff */
[----:B----4-:R-:W-:Y:S01]  /*6200*/  MOV R11, UR5 ;  /* 0x00000005000b7c02 */ /* 0x010fe20008000f00 */
[----:B------:R-:W-:Y:S02]  /*6210*/  IMAD.U32 R10, RZ, RZ, UR4 ;  /* 0x00000004ff0a7e24 */ /* 0x000fe4000f8e00ff */
[----:B------:R-:W-:Y:S07]  /*6220*/  LEPC R20, `(.L_x_104) ;  /* 0x000000001014794e */ /* 0x000fee0000000000 */
[----:B--2---:R-:W-:Y:S05]  /*6230*/  CALL.ABS.NOINC R2 ;  /* 0x0000000002007343 */ /* 0x004fea0003c00000 */
.L_x_104:
[----:B------:R-:W-:Y:S05]  /*6240*/  BSYNC.RECONVERGENT B6 ;  /* 0x0000000000067941 */ /* 0x000fea0003800200 */
.L_x_103:
[----:B------:R-:W-:Y:S02]  /*6250*/  ISETP.NE.U32.AND P0, PT, RZ, UR54, PT ;  /* 0x00000036ff007c0c */ /* 0x000fe4000bf05070 */
[C---:B------:R-:W-:Y:S02]  /*6260*/  ISETP.NE.U32.AND P1, PT, R146.reuse, RZ, PT ;  /* 0x000000ff9200720c */ /* 0x040fe40003f25070 */
[----:B------:R-:W-:Y:S02]  /*6270*/  ISETP.NE.U32.AND P4, PT, R146, RZ, PT ;  /* 0x000000ff9200720c */ /* 0x000fe40003f85070 */
[----:B------:R-:W-:Y:S02]  /*6280*/  ISETP.NE.AND.EX P0, PT, RZ, UR55, PT, P0 ;  /* 0x00000037ff007c0c */ /* 0x000fe4000bf05300 */
[C---:B------:R-:W-:Y:S02]  /*6290*/  ISETP.NE.AND.EX P1, PT, R147.reuse, RZ, PT, P1 ;  /* 0x000000ff9300720c */ /* 0x040fe40003f25310 */
[----:B------:R-:W-:Y:S02]  /*62a0*/  ISETP.NE.AND.EX P4, PT, R147, RZ, P0, P4 ;  /* 0x000000ff9300720c */ /* 0x000fe40000785340 */
[----:B------:R-:W-:Y:S02]  /*62b0*/  ISETP.NE.U32.AND P5, PT, R142, RZ, PT ;  /* 0x000000ff8e00720c */ /* 0x000fe40003fa5070 */
[----:B------:R-:W-:Y:S02]  /*62c0*/  ISETP.NE.U32.AND P3, PT, RZ, UR54, PT ;  /* 0x00000036ff007c0c */ /* 0x000fe4000bf65070 */
[----:B------:R-:W-:Y:S02]  /*62d0*/  PLOP3.LUT P2, PT, PT, PT, PT, 0x8, 0x80 ;  /* 0x000000000080781c */ /* 0x000fe40003f4e170 */
[----:B------:R-:W-:Y:S02]  /*62e0*/  ISETP.NE.AND.EX P5, PT, R143, RZ, PT, P5 ;  /* 0x000000ff8f00720c */ /* 0x000fe40003fa5350 */
[----:B------:R-:W-:Y:S03]  /*62f0*/  ISETP.NE.AND.EX P3, PT, RZ, UR55, PT, P3 ;  /* 0x00000037ff007c0c */ /* 0x000fe6000bf65330 */
[----:B------:R-:W-:Y:S01]  /*6300*/  @!P4 PLOP3.LUT P2, PT, P1, PT, PT, 0x80, 0x8 ;  /* 0x000000000008c81c */ /* 0x000fe20000f4f070 */
[----:B------:R-:W-:Y:S01]  /*6310*/  @!UPT UIADD3 URZ, UPT, UPT, URZ, URZ, URZ ;  /* 0x000000fffffff290 */ /* 0x000fe2000fffe0ff */
[----:B------:R-:W-:Y:S11]  /*6320*/  @!P1 BRA `(.L_x_106) ;  /* 0x0000000000309947 */ /* 0x000ff60003800000 */
[----:B------:R-:W-:Y:S01]  /*6330*/  ISETP.NE.U32.AND P0, PT, R144, RZ, PT ;  /* 0x000000ff9000720c */ /* 0x000fe20003f05070 */
[----:B------:R-:W2:Y:S01]  /*6340*/  LDCU.64 UR4, c[0x0][0x358] ;  /* 0x00006b00ff0477ac */ /* 0x000ea20008000a00 */
[----:B------:R-:W-:Y:S02]  /*6350*/  IMAD.MOV.U32 R150, RZ, RZ, 0x1 ;  /* 0x00000001ff967424 */ /* 0x000fe400078e00ff */
[----:B------:R-:W-:Y:S11]  /*6360*/  ISETP.NE.AND.EX P0, PT, R145, RZ, PT, P0 ;  /* 0x000000ff9100720c */ /* 0x000ff60003f05300 */
[----:B------:R-:W-:Y:S02]  /*6370*/  @!UPT UIADD3 URZ, UPT, UPT, URZ, URZ, URZ ;  /* 0x000000fffffff290 */ /* 0x000fe4000fffe0ff */
[----:B------:R-:W3:Y:S01]  /*6380*/  @P0 LDC.64 R2, c[0x0][0x888] ;  /* 0x00022200ff020b82 */ /* 0x000ee20000000a00 */
[----:B-1----:R-:W-:Y:S04]  /*6390*/  @P0 IMAD R0, R146, UR36, RZ ;  /* 0x0000002492000c24 */ /* 0x002fe8000f8e02ff */
[----:B---3--:R-:W-:Y:S04]  /*63a0*/  @P0 IMAD.WIDE R2, R0, 0x4, R2 ;  /* 0x0000000400020825 */ /* 0x008fe800078e0202 */
[----:B------:R-:W-:Y:S01]  /*63b0*/  HFMA2 R0, -RZ, RZ, 0, 5.9604644775390625e-08 ;  /* 0x00000001ff007431 */ /* 0x000fe200000001ff */
[----:B--2--5:R2:W5:Y:S04]  /*63c0*/  @P0 LDG.E R73, desc[UR4][R2.64] ;  /* 0x0000000402490981 */ /* 0x024568000c1e1900 */
[----:B------:R-:W-:Y:S01]  /*63d0*/  @!P0 PRMT R150, R0, 0x7610, R150 ;  /* 0x0000761000968816 */ /* 0x000fe20000000096 */
[----:B--2---:R-:W3:Y:S06]  /*63e0*/  @!P0 LDC R73, c[0x0][0x880] ;  /* 0x00022000ff498b82 */ /* 0x004eec0000000800 */
.L_x_106:
[----:B------:R-:W-:Y:S05]  /*63f0*/  @!P5 BRA `(.L_x_107) ;  /* 0x000000000024d947 */ /* 0x000fea0003800000 */
[----:B------:R-:W-:Y:S01]  /*6400*/  ISETP.NE.U32.AND P0, PT, R140, RZ, PT ;  /* 0x000000ff8c00720c */ /* 0x000fe20003f05070 */
[----:B------:R-:W2:Y:S03]  /*6410*/  LDCU.64 UR4, c[0x0][0x358] ;  /* 0x00006b00ff0477ac */ /* 0x000ea60008000a00 */
[----:B------:R-:W-:Y:S11]  /*6420*/  ISETP.NE.AND.EX P0, PT, R141, RZ, PT, P0 ;  /* 0x000000ff8d00720c */ /* 0x000ff60003f05300 */
[----:B------:R-:W-:Y:S02]  /*6430*/  @!UPT UIADD3 URZ, UPT, UPT, URZ, URZ, URZ ;  /* 0x000000fffffff290 */ /* 0x000fe4000fffe0ff */
[----:B------:R-:W4:Y:S01]  /*6440*/  @P0 LDC.64 R2, c[0x0][0x8a8] ;  /* 0x00022a00ff020b82 */ /* 0x000f220000000a00 */
[----:B-1----:R-:W-:Y:S04]  /*6450*/  @P0 IMAD R0, R142, UR36, RZ ;  /* 0x000000248e000c24 */ /* 0x002fe8000f8e02ff */
[----:B----4-:R-:W-:Y:S05]  /*6460*/  @P0 IMAD.WIDE R2, R0, 0x4, R2 ;  /* 0x0000000400020825 */ /* 0x010fea00078e0202 */
[----:B--2--5:R2:W5:Y:S02]  /*6470*/  @P0 LDG.E R70, desc[UR4][R2.64] ;  /* 0x0000000402460981 */ /* 0x024564000c1e1900 */
[----:B--2---:R-:W4:Y:S02]  /*6480*/  @!P0 LDC R70, c[0x0][0x8a0] ;  /* 0x00022800ff468b82 */ /* 0x004f240000000800 */
.L_x_107:
[----:B---3-5:R-:W-:Y:S01]  /*6490*/  FSETP.NEU.AND P0, PT, R73, RZ, PT ;  /* 0x000000ff4900720b */ /* 0x028fe20003f0d000 */
[----:B------:R-:W-:Y:S01]  /*64a0*/  IMAD.SHL.U32 R166, R148, 0x2, RZ ;  /* 0x0000000294a67824 */ /* 0x000fe200078e00ff */
[----:B------:R-:W-:Y:S01]  /*64b0*/  SEL R3, RZ, 0xffffffff, P3 ;  /* 0xffffffffff037807 */ /* 0x000fe20001800000 */
[----:B------:R-:W-:Y:S01]  /*64c0*/  IMAD.SHL.U32 R78, R161, 0x10, RZ ;  /* 0x00000010a14e7824 */ /* 0x000fe200078e00ff */
[----:B------:R-:W-:Y:S01]  /*64d0*/  @!P4 LOP3.LUT P3, RZ, R150, 0xff, RZ, 0xc0, !PT ;  /* 0x000000ff96ffc812 */ /* 0x000fe2000786c0ff */
[----:B------:R-:W-:Y:S01]  /*64e0*/  VIADD R87, R166, UR44 ;  /* 0x0000002ca6577c36 */ /* 0x000fe20008000000 */
[----:B------:R-:W-:Y:S01]  /*64f0*/  @!P4 SEL R2, RZ, 0xffffffff, P0 ;  /* 0xffffffffff02c807 */ /* 0x000fe20000000000 */
[----:B------:R-:W-:Y:S01]  /*6500*/  IMAD.SHL.U32 R84, R162, 0x10, RZ ;  /* 0x00000010a2547824 */ /* 0x000fe200078e00ff */
[----:B------:R-:W-:Y:S01]  /*6510*/  LOP3.LUT R160, R160, 0x1, RZ, 0x3c, !PT ;  /* 0x00000001a0a07812 */ /* 0x000fe200078e3cff */
[----:B------:R-:W-:Y:S01]  /*6520*/  IMAD.IADD R157, R87, 0x1, R78 ;  /* 0x00000001579d7824 */ /* 0x000fe200078e024e */
[----:B------:R-:W-:Y:S01]  /*6530*/  @P2 SEL R2, R3, R2, !P3 ;  /* 0x0000000203022207 */ /* 0x000fe20005800000 */
[----:B------:R-:W-:Y:S01]  /*6540*/  BSSY B1, `(.L_x_108) ;  /* 0x000004e000017945 */ /* 0x000fe20003800000 */
[----:B------:R-:W-:Y:S01]  /*6550*/  LEA R167, R68, UR44, 0x3 ;  /* 0x0000002c44a77c11 */ /* 0x000fe2000f8e18ff */
[----:B------:R-:W-:Y:S01]  /*6560*/  IMAD.MOV.U32 R85, RZ, RZ, 0x1 ;  /* 0x00000001ff557424 */ /* 0x000fe200078e00ff */
[----:B------:R-:W-:Y:S01]  /*6570*/  @!P4 LOP3.LUT R2, R2, 0x1, RZ, 0xc0, !PT ;  /* 0x000000010202c812 */ /* 0x000fe200078ec0ff */
[----:B------:R-:W-:Y:S01]  /*6580*/  IMAD R71, R68, 0x100, R69 ;  /* 0x0000010044477824 */ /* 0x000fe200078e0245 */
[----:B-1----:R-:W-:Y:S01]  /*6590*/  SHF.L.U32 R0, R159, 0x1f, RZ ;  /* 0x0000001f9f007819 */ /* 0x002fe200000006ff */
[----:B------:R-:W-:Y:S01]  /*65a0*/  IMAD.MOV.U32 R79, RZ, RZ, RZ ;  /* 0x000000ffff4f7224 */ /* 0x000fe200078e00ff */
[----:B------:R-:W-:Y:S02]  /*65b0*/  ISETP.NE.U32.OR P6, PT, R2, 0x1, P4 ;  /* 0x000000010200780c */ /* 0x000fe400027c5470 */
[----:B------:R-:W-:Y:S02]  /*65c0*/  CS2R R138, SRZ ;  /* 0x00000000008a7805 */ /* 0x000fe4000001ff00 */
[----:B------:R-:W-:Y:S02]  /*65d0*/  LOP3.LUT P4, R154, R150, 0xff, RZ, 0xc0, !PT ;  /* 0x000000ff969a7812 */ /* 0x000fe4000788c0ff */
[----:B------:R-:W-:Y:S02]  /*65e0*/  CS2R R136, SRZ ;  /* 0x0000000000887805 */ /* 0x000fe4000001ff00 */
[----:B------:R-:W-:Y:S02]  /*65f0*/  SEL R2, RZ, 0xffffffff, P0 ;  /* 0xffffffffff027807 */ /* 0x000fe40000000000 */
[----:B------:R-:W-:Y:S02]  /*6600*/  CS2R R130, SRZ ;  /* 0x0000000000827805 */ /* 0x000fe4000001ff00 */
[----:B------:R-:W-:Y:S02]  /*6610*/  P2R R164, PR, RZ, 0x40 ;  /* 0x00000040ffa47803 */ /* 0x000fe40000000000 */
[----:B------:R-:W-:Y:S02]  /*6620*/  CS2R R128, SRZ ;  /* 0x0000000000807805 */ /* 0x000fe4000001ff00 */
[----:B------:R-:W-:Y:S02]  /*6630*/  @P1 SEL R2, R3, R2, !P4 ;  /* 0x0000000203021207 */ /* 0x000fe40006000000 */
[----:B------:R-:W-:Y:S02]  /*6640*/  CS2R R122, SRZ ;  /* 0x00000000007a7805 */ /* 0x000fe4000001ff00 */
[----:B------:R-:W-:Y:S02]  /*6650*/  CS2R R120, SRZ ;  /* 0x0000000000787805 */ /* 0x000fe4000001ff00 */
[----:B------:R-:W-:Y:S02]  /*6660*/  CS2R R114, SRZ ;  /* 0x0000000000727805 */ /* 0x000fe4000001ff00 */
[----:B------:R-:W-:Y:S02]  /*6670*/  LOP3.LUT R2, R2, 0x1, RZ, 0xc0, !PT ;  /* 0x0000000102027812 */ /* 0x000fe400078ec0ff */
[----:B------:R-:W-:Y:S02]  /*6680*/  CS2R R112, SRZ ;  /* 0x0000000000707805 */ /* 0x000fe4000001ff00 */
[----:B------:R-:W-:Y:S02]  /*6690*/  @P6 SHF.L.U32 R4, R160, 0x1f, RZ ;  /* 0x0000001fa0046819 */ /* 0x000fe400000006ff */
[----:B------:R-:W-:Y:S02]  /*66a0*/  CS2R R106, SRZ ;  /* 0x00000000006a7805 */ /* 0x000fe4000001ff00 */
[----:B------:R-:W-:Y:S02]  /*66b0*/  ISETP.NE.U32.AND P5, PT, R2, 0x1, PT ;  /* 0x000000010200780c */ /* 0x000fe40003fa5070 */
[----:B------:R-:W-:Y:S01]  /*66c0*/  CS2R R104, SRZ ;  /* 0x0000000000687805 */ /* 0x000fe2000001ff00 */
[----:B------:R-:W1:Y:S01]  /*66d0*/  @P6 SYNCS.PHASECHK.TRANS64.TRYWAIT P3, [UR44+0x20], R4 ;  /* 0x00002004ff0065a7 */ /* 0x000e62000806112c */
[----:B------:R-:W-:Y:S02]  /*66e0*/  CS2R R98, SRZ ;  /* 0x0000000000627805 */ /* 0x000fe4000001ff00 */
[----:B------:R-:W-:Y:S02]  /*66f0*/  P2R R86, PR, RZ, 0x20 ;  /* 0x00000020ff567803 */ /* 0x000fe40000000000 */
[----:B------:R-:W-:Y:S02]  /*6700*/  CS2R R96, SRZ ;  /* 0x0000000000607805 */ /* 0x000fe4000001ff00 */
[----:B------:R-:W-:Y:S02]  /*6710*/  CS2R R90, SRZ ;  /* 0x00000000005a7805 */ /* 0x000fe4000001ff00 */
[----:B------:R-:W-:Y:S02]  /*6720*/  CS2R R88, SRZ ;  /* 0x0000000000587805 */ /* 0x000fe4000001ff00 */
[----:B------:R-:W-:Y:S02]  /*6730*/  CS2R R82, SRZ ;  /* 0x0000000000527805 */ /* 0x000fe4000001ff00 */
[----:B------:R-:W-:Y:S01]  /*6740*/  CS2R R80, SRZ ;  /* 0x0000000000507805 */ /* 0x000fe2000001ff00 */
[----:B------:R-:W-:Y:S02]  /*6750*/  IMAD.IADD R165, R87, 0x1, R84 ;  /* 0x0000000157a57824 */ /* 0x000fe400078e0254 */
[----:B------:R-:W-:Y:S01]  /*6760*/  IMAD.IADD R156, R84, 0x1, R157 ;  /* 0x00000001549c7824 */ /* 0x000fe200078e029d */
[----:B------:R2:W3:Y:S01]  /*6770*/  SYNCS.PHASECHK.TRANS64.TRYWAIT P2, [R167+URZ+0x90], R0 ;  /* 0x00009000a70075a7 */ /* 0x0004e200080411ff */
[----:B-1----:R-:W-:Y:S01]  /*6780*/  @P6 SEL R85, RZ, 0x1, !P3 ;  /* 0x00000001ff556807 */ /* 0x002fe20005800000 */
[----:B--2---:R-:W-:Y:S06]  /*6790*/  @!P6 BRA `(.L_x_109) ;  /* 0x0000000000a0e947 */ /* 0x004fec0003800000 */
[----:B------:R-:W-:Y:S01]  /*67a0*/  @P5 IMAD.MOV.U32 R2, RZ, RZ, -0x10 ;  /* 0xfffffff0ff025424 */ /* 0x000fe200078e00ff */
[----:B------:R-:W-:Y:S01]  /*67b0*/  ISETP.NE.AND P0, PT, R85, RZ, PT ;  /* 0x000000ff5500720c */ /* 0x000fe20003f05270 */
[----:B------:R-:W-:Y:S01]  /*67c0*/  BSSY B0, `(.L_x_110) ;  /* 0x0000010000007945 */ /* 0x000fe20003800000 */
[----:B------:R-:W-:Y:S02]  /*67d0*/  ISETP.NE.U32.AND P6, PT, R149, 0x1, PT ;  /* 0x000000019500780c */ /* 0x000fe40003fc5070 */
[----:B------:R-:W-:Y:S02]  /*67e0*/  CS2R R90, SRZ ;  /* 0x00000000005a7805 */ /* 0x000fe4000001ff00 */
[----:B------:R-:W-:Y:S02]  /*67f0*/  CS2R R88, SRZ ;  /* 0x0000000000587805 */ /* 0x000fe4000001ff00 */
[----:B------:R-:W-:Y:S02]  /*6800*/  CS2R R106, SRZ ;  /* 0x00000000006a7805 */ /* 0x000fe4000001ff00 */
[----:B------:R-:W-:Y:S02]  /*6810*/  @P5 SEL R2, R2, 0x10, !P6 ;  /* 0x0000001002025807 */ /* 0x000fe40007000000 */
[----:B------:R-:W-:Y:S02]  /*6820*/  CS2R R104, SRZ ;  /* 0x0000000000687805 */ /* 0x000fe4000001ff00 */
[----:B------:R-:W-:Y:S02]  /*6830*/  CS2R R122, SRZ ;  /* 0x00000000007a7805 */ /* 0x000fe4000001ff00 */
[----:B------:R-:W-:Y:S01]  /*6840*/  CS2R R120, SRZ ;  /* 0x0000000000787805 */ /* 0x000fe2000001ff00 */
[----:B------:R-:W-:Y:S02]  /*6850*/  @P5 IMAD.IADD R7, R87, 0x1, R2 ;  /* 0x0000000157075824 */ /* 0x000fe400078e0202 */
[C---:B------:R-:W-:Y:S02]  /*6860*/  @P5 IMAD.IADD R6, R2.reuse, 0x1, R165 ;  /* 0x0000000102065824 */ /* 0x040fe400078e02a5 */
[----:B------:R-:W-:Y:S01]  /*6870*/  @P5 IMAD.IADD R5, R2, 0x1, R157 ;  /* 0x0000000102055824 */ /* 0x000fe200078e029d */
[----:B------:R-:W-:Y:S06]  /*6880*/  @P0 BRA `(.L_x_111) ;  /* 0x00000000000c0947 */ /* 0x000fec0003800000 */
[----:B------:R-:W-:Y:S04]  /*6890*/  SHF.L.U32 R4, R160, 0x1f, RZ ;  /* 0x0000001fa0047819 */ /* 0x000fe800000006ff */
[----:B------:R-:W1:Y:S02]  /*68a0*/  SYNCS.PHASECHK.TRANS64.TRYWAIT P0, [UR44+0x20], R4 ;  /* 0x00002004ff0075a7 */ /* 0x000e64000800112c */
[----:B-1----:R-:W-:Y:S05]  /*68b0*/  @!P0 BRA `(.L_x_112) ;  /* 0x0000005c00648947 */ /* 0x002fea0003800000 */
.L_x_111:
[----:B------:R-:W-:Y:S05]  /*68c0*/  BSYNC B0 ;  /* 0x0000000000007941 */ /* 0x000fea0003800000 */
.L_x_110:
[----:B------:R-:W-:Y:S01]  /*68d0*/  ISETP.NE.AND P0, PT, R86, RZ, PT ;  /* 0x000000ff5600720c */ /* 0x000fe20003f05270 */
[----:B------:R-:W-:Y:S01]  /*68e0*/  IMAD.MOV.U32 R139, RZ, RZ, RZ ;  /* 0x000000ffff8b7224 */ /* 0x000fe200078e00ff */
[----:B------:R-:W-:Y:S02]  /*68f0*/  CS2R R136, SRZ ;  /* 0x0000000000887805 */ /* 0x000fe4000001ff00 */
[----:B------:R-:W-:Y:S02]  /*6900*/  CS2R R82, SRZ ;  /* 0x0000000000527805 */ /* 0x000fe4000001ff00 */
[----:B------:R-:W-:Y:S02]  /*6910*/  CS2R R80, SRZ ;  /* 0x0000000000507805 */ /* 0x000fe4000001ff00 */
[----:B------:R-:W-:Y:S02]  /*6920*/  CS2R R98, SRZ ;  /* 0x0000000000627805 */ /* 0x000fe4000001ff00 */
[----:B------:R-:W-:Y:S02]  /*6930*/  CS2R R96, SRZ ;  /* 0x0000000000607805 */ /* 0x000fe4000001ff00 */
[----:B------:R-:W-:Y:S02]  /*6940*/  CS2R R114, SRZ ;  /* 0x0000000000727805 */ /* 0x000fe4000001ff00 */
[----:B------:R-:W-:Y:S02]  /*6950*/  CS2R R112, SRZ ;  /* 0x0000000000707805 */ /* 0x000fe4000001ff00 */
[----:B------:R-:W-:Y:S02]  /*6960*/  CS2R R130, SRZ ;  /* 0x0000000000827805 */ /* 0x000fe4000001ff00 */
[----:B------:R-:W-:Y:S01]  /*6970*/  CS2R R128, SRZ ;  /* 0x0000000000807805 */ /* 0x000fe2000001ff00 */
[----:B------:R-:W-:Y:S01]  /*6980*/  IMAD.MOV.U32 R79, RZ, RZ, 0x1 ;  /* 0x00000001ff4f7424 */ /* 0x000fe200078e00ff */
[----:B------:R2:W1:Y:S01]  /*6990*/  @P0 LDS.128 R88, [R7+0x400] ;  /* 0x0004000007580984 */ /* 0x0004620000000c00 */
[----:B------:R-:W-:Y:S03]  /*69a0*/  @P0 IMAD.IADD R2, R2, 0x1, R156 ;  /* 0x0000000102020824 */ /* 0x000fe600078e029c */
[----:B------:R2:W1:Y:S04]  /*69b0*/  @P0 LDS.128 R104, [R6+0x400] ;  /* 0x0004000006680984 */ /* 0x0004680000000c00 */
[----:B------:R2:W1:Y:S04]  /*69c0*/  @P0 LDS.128 R120, [R5+0x400] ;  /* 0x0004000005780984 */ /* 0x0004680000000c00 */
[----:B------:R2:W1:Y:S04]  /*69d0*/  @P0 LDS.128 R136, [R2+0x400] ;  /* 0x0004000002880984 */ /* 0x0004680000000c00 */
[----:B------:R2:W1:Y:S04]  /*69e0*/  @P0 LDS.128 R80, [R166+UR44+0x400] ;  /* 0x0004002ca6500984 */ /* 0x0004680008000c00 */
[----:B------:R2:W1:Y:S04]  /*69f0*/  @P0 LDS.128 R96, [R165+0x400] ;  /* 0x00040000a5600984 */ /* 0x0004680000000c00 */
[----:B------:R2:W1:Y:S04]  /*6a00*/  @P0 LDS.128 R112, [R157+0x400] ;  /* 0x000400009d700984 */ /* 0x0004680000000c00 */
[----:B------:R2:W1:Y:S02]  /*6a10*/  @P0 LDS.128 R128, [R156+0x400] ;  /* 0x000400009c800984 */ /* 0x0004640000000c00 */
.L_x_109:
[----:B------:R-:W-:Y:S05]  /*6a20*/  BSYNC B1 ;  /* 0x0000000000017941 */ /* 0x000fea0003800000 */
.L_x_108:
[----:B--2---:R-:W-:Y:S04]  /*6a30*/  SHF.R.U32.HI R2, RZ, 0x15, R71 ;  /* 0x00000015ff027819 */ /* 0x004fe80000011647 */
[----:B------:R-:W-:Y:S01]  /*6a40*/  LOP3.LUT P0, RZ, R2, 0x3, R151, 0x48, !PT ;  /* 0x0000000302ff7812 */ /* 0x000fe20007804897 */
[----:B------:R-:W-:Y:S01]  /*6a50*/  @!UPT UIADD3 URZ, UPT, UPT, URZ, URZ, URZ ;  /* 0x000000fffffff290 */ /* 0x000fe2000fffe0ff */
[----:B---3--:R-:W-:Y:S11]  /*6a60*/  @P2 BRA `(.L_x_113) ;  /* 0x0000000000082947 */ /* 0x008ff60003800000 */
[----:B------:R-:W2:Y:S02]  /*6a70*/  SYNCS.PHASECHK.TRANS64.TRYWAIT P1, [R167+URZ+0x90], R0 ;  /* 0x00009000a70075a7 */ /* 0x000ea400080211ff */
[----:B--2---:R-:W-:Y:S05]  /*6a80*/  @!P1 BRA `(.L_x_114) ;  /* 0x0000005c00089947 */ /* 0x004fea0003800000 */
.L_x_113:
[----:B------:R-:W-:Y:S05]  /*6a90*/  @!P0 BRA `(.L_x_115) ;  /* 0x0000000000408947 */ /* 0x000fea0003800000 */
[----:B------:R-:W3:Y:S01]  /*6aa0*/  LDCU.64 UR8, c[0x4][0x70] ;  /* 0x01000e00ff0877ac */ /* 0x000ee20008000a00 */
[----:B-1----:R-:W-:Y:S01]  /*6ab0*/  MOV R3, 0x0 ;  /* 0x0000000000037802 */ /* 0x002fe20000000f00 */
[----:B------:R-:W-:Y:S02]  /*6ac0*/  HFMA2 R12, -RZ, RZ, 0, 5.9604644775390625e-08 ;  /* 0x00000001ff0c7431 */ /* 0x000fe400000001ff */
[----:B------:R-:W-:Y:S02]  /*6ad0*/  IMAD.MOV.U32 R8, RZ, RZ, 0x192 ;  /* 0x00000192ff087424 */ /* 0x000fe400078e00ff */
[----:B------:R-:W-:Y:S01]  /*6ae0*/  IMAD.MOV.U32 R13, RZ, RZ, RZ ;  /* 0x000000ffff0d7224 */ /* 0x000fe200078e00ff */
[----:B------:R-:W1:Y:S01]  /*6af0*/  LDCU.64 UR6, c[0x4][0x78] ;  /* 0x01000f00ff0677ac */ /* 0x000e620008000a00 */
[----:B------:R-:W2:Y:S01]  /*6b00*/  LDC.64 R2, c[0x4][R3] ;  /* 0x0100000003027b82 */ /* 0x000ea20000000a00 */
[----:B------:R-:W5:Y:S01]  /*6b10*/  LDCU.64 UR4, c[0x4][0x10] ;  /* 0x01000200ff0477ac */ /* 0x000f620008000a00 */
[----:B---3--:R-:W-:Y:S01]  /*6b20*/  MOV R5, UR9 ;  /* 0x0000000900057c02 */ /* 0x008fe20008000f00 */
[----:B------:R-:W-:Y:S01]  /*6b30*/  IMAD.U32 R4, RZ, RZ, UR8 ;  /* 0x00000008ff047e24 */ /* 0x000fe2000f8e00ff */
[----:B-1----:R-:W-:Y:S01]  /*6b40*/  MOV R7, UR7 ;  /* 0x0000000700077c02 */ /* 0x002fe20008000f00 */
[----:B------:R-:W-:Y:S01]  /*6b50*/  IMAD.U32 R6, RZ, RZ, UR6 ;  /* 0x00000006ff067e24 */ /* 0x000fe2000f8e00ff */
[----:B-----5:R-:W-:Y:S01]  /*6b60*/  MOV R11, UR5 ;  /* 0x00000005000b7c02 */ /* 0x020fe20008000f00 */
[----:B------:R-:W-:Y:S02]  /*6b70*/  IMAD.U32 R10, RZ, RZ, UR4 ;  /* 0x00000004ff0a7e24 */ /* 0x000fe4000f8e00ff */
[----:B------:R-:W-:Y:S07]  /*6b80*/  LEPC R20, `(.L_x_115) ;  /* 0x000000001014794e */ /* 0x000fee0000000000 */
[----:B--2-4-:R-:W-:Y:S05]  /*6b90*/  CALL.ABS.NOINC R2 ;  /* 0x0000000002007343 */ /* 0x014fea0003c00000 */
.L_x_115:
[----:B------:R-:W-:Y:S05]  /*6ba0*/  WARPSYNC.ALL ;  /* 0x0000000000007948 */ /* 0x000fea0003800000 */
[----:B------:R-:W-:Y:S01]  /*6bb0*/  R2UR UR4, R71 ;  /* 0x00000000470472ca */ /* 0x000fe200000e0000 */
[--C-:B-1----:R-:W-:Y:S01]  /*6bc0*/  HADD2.F32 R72, -RZ, R80.reuse.H0_H0 ;  /* 0x20000050ff487230 */ /* 0x102fe20000004100 */
[----:B------:R-:W-:Y:S01]  /*6bd0*/  MOV R100, 0xfffffff0 ;  /* 0xfffffff000647802 */ /* 0x000fe20000000f00 */
[----:B------:R-:W-:Y:S01]  /*6be0*/  HADD2.F32 R75, -RZ, R80.H1_H1 ;  /* 0x30000050ff4b7230 */ /* 0x000fe20000004100 */
[----:B------:R-:W-:Y:S01]  /*6bf0*/  ISETP.NE.U32.AND P6, PT, R149, 0x1, PT ;  /* 0x000000019500780c */ /* 0x000fe20003fc5070 */
[----:B------:R-:W-:Y:S01]  /*6c00*/  HADD2.F32 R74, -RZ, R81.H1_H1 ;  /* 0x30000051ff4a7230 */ /* 0x000fe20000004100 */
[----:B------:R-:W-:Y:S01]  /*6c10*/  ISETP.NE.AND P0, PT, R163, RZ, PT ;  /* 0x000000ffa300720c */ /* 0x000fe20003f05270 */
[--C-:B------:R-:W-:Y:S01]  /*6c20*/  HADD2.F32 R77, -RZ, R99.reuse.H0_H0 ;  /* 0x20000063ff4d7230 */ /* 0x100fe20000004100 */
[----:B------:R-:W-:Y:S01]  /*6c30*/  SEL R100, R100, 0x10, !P6 ;  /* 0x0000001064647807 */ /* 0x000fe20007000000 */
[----:B------:R-:W-:Y:S01]  /*6c40*/  HADD2.F32 R76, -RZ, R99.H1_H1 ;  /* 0x30000063ff4c7230 */ /* 0x000fe20000004100 */
[----:B------:R-:W-:Y:S02]  /*6c50*/  BSSY.RECONVERGENT B0, `(.L_x_116) ;  /* 0x00000fb000007945 */ /* 0x000fe40003800200 */
[----:B------:R-:W-:Y:S01]  /*6c60*/  IADD3 R168, PT, PT, R87, R100, RZ ;  /* 0x0000006457a87210 */ /* 0x000fe20007ffe0ff */
[----:B------:R-:W2:Y:S01]  /*6c70*/  LDTM.x64 R4, tmem[UR4] ;  /* 0x00000004000479ee */ /* 0x000ea20008340000 */
[C---:B------:R-:W-:Y:S02]  /*6c80*/  IADD3 R169, PT, PT, R100.reuse, R165, RZ ;  /* 0x000000a564a97210 */ /* 0x040fe40007ffe0ff */
[C---:B------:R-:W-:Y:S02]  /*6c90*/  IADD3 R171, PT, PT, R100.reuse, R157, RZ ;  /* 0x0000009d64ab7210 */ /* 0x040fe40007ffe0ff */
[----:B------:R-:W-:Y:S01]  /*6ca0*/  IADD3 R170, PT, PT, R100, R156, RZ ;  /* 0x0000009c64aa7210 */ /* 0x000fe20007ffe0ff */
[C---:B--2-4-:R-:W-:Y:S01]  /*6cb0*/  FMUL R0, R70.reuse, R4 ;  /* 0x0000000446007220 */ /* 0x054fe20000400000 */
[C---:B------:R-:W-:Y:S01]  /*6cc0*/  FMUL R2, R70.reuse, R5 ;  /* 0x0000000546027220 */ /* 0x040fe20000400000 */
[C---:B------:R-:W-:Y:S01]  /*6cd0*/  FMUL R3, R70.reuse, R6 ;  /* 0x0000000646037220 */ /* 0x040fe20000400000 */
[C---:B------:R-:W-:Y:S01]  /*6ce0*/  FMUL R7, R70.reuse, R7 ;  /* 0x0000000746077220 */ /* 0x040fe20000400000 */
[C---:B------:R-:W-:Y:S01]  /*6cf0*/  FFMA R0, R73.reuse, R72, R0 ;  /* 0x0000004849007223 */ /* 0x040fe20000000000 */
[----:B------:R-:W-:Y:S02]  /*6d00*/  HADD2.F32 R72, -RZ, R81.H0_H0 ;  /* 0x20000051ff487230 */ /* 0x000fe40000004100 */
[C---:B------:R-:W-:Y:S01]  /*6d10*/  FFMA R2, R73.reuse, R75, R2 ;  /* 0x0000004b49027223 */ /* 0x040fe20000000002 */
[--C-:B------:R-:W-:Y:S02]  /*6d20*/  HADD2.F32 R75, -RZ, R82.reuse.H0_H0 ;  /* 0x20000052ff4b7230 */ /* 0x100fe40000004100 */
[C---:B------:R-:W-:Y:S01]  /*6d30*/  FMUL R4, R70.reuse, R8 ;  /* 0x0000000846047220 */ /* 0x040fe20000400000 */
[----:B------:R-:W-:Y:S01]  /*6d40*/  FMUL R5, R70, R9 ;  /* 0x0000000946057220 */ /* 0x000fe20000400000 */
[C---:B------:R-:W-:Y:S01]  /*6d50*/  FFMA R3, R73.reuse, R72, R3 ;  /* 0x0000004849037223 */ /* 0x040fe20000000003 */
[----:B------:R-:W-:Y:S01]  /*6d60*/  HADD2.F32 R72, -RZ, R82.H1_H1 ;  /* 0x30000052ff487230 */ /* 0x000fe20000004100 */
[----:B------:R-:W-:Y:S01]  /*6d70*/  F2FP.F16.F32.PACK_AB R92, R2, R0 ;  /* 0x00000000025c723e */ /* 0x000fe200000000ff */
[C---:B------:R-:W-:Y:S01]  /*6d80*/  FFMA R7, R73.reuse, R74, R7 ;  /* 0x0000004a49077223 */ /* 0x040fe20000000007 */
[C---:B------:R-:W-:Y:S01]  /*6d90*/  FFMA R4, R73.reuse, R75, R4 ;  /* 0x0000004b49047223 */ /* 0x040fe20000000004 */
[--C-:B------:R-:W-:Y:S02]  /*6da0*/  HADD2.F32 R74, -RZ, R83.reuse.H0_H0 ;  /* 0x20000053ff4a7230 */ /* 0x100fe40000004100 */
[----:B------:R-:W-:Y:S01]  /*6db0*/  FFMA R5, R73, R72, R5 ;  /* 0x0000004849057223 */ /* 0x000fe20000000005 */
[C---:B------:R-:W-:Y:S01]  /*6dc0*/  FMUL R6, R70.reuse, R10 ;  /* 0x0000000a46067220 */ /* 0x040fe20000400000 */
[----:B------:R-:W-:Y:S01]  /*6dd0*/  HADD2.F32 R72, -RZ, R83.H1_H1 ;  /* 0x30000053ff487230 */ /* 0x000fe20000004100 */
[----:B------:R-:W-:Y:S01]  /*6de0*/  F2FP.F16.F32.PACK_AB R93, R7, R3 ;  /* 0x00000003075d723e */ /* 0x000fe200000000ff */
[C---:B------:R-:W-:Y:S01]  /*6df0*/  FMUL R11, R70.reuse, R11 ;  /* 0x0000000b460b7220 */ /* 0x040fe20000400000 */
[----:B------:R-:W-:Y:S01]  /*6e00*/  F2FP.F16.F32.PACK_AB R94, R5, R4 ;  /* 0x00000004055e723e */ /* 0x000fe200000000ff */
[C---:B------:R-:W-:Y:S01]  /*6e10*/  FFMA R6, R73.reuse, R74, R6 ;  /* 0x0000004a49067223 */ /* 0x040fe20000000006 */
[C---:B------:R-:W-:Y:S01]  /*6e20*/  FMUL R8, R70.reuse, R12 ;  /* 0x0000000c46087220 */ /* 0x040fe20000400000 */
[----:B------:R-:W-:Y:S01]  /*6e30*/  FFMA R11, R73, R72, R11 ;  /* 0x00000048490b7223 */ /* 0x000fe2000000000b */
[--C-:B------:R-:W-:Y:S02]  /*6e40*/  HADD2.F32 R72, -RZ, R88.reuse.H0_H0 ;  /* 0x20000058ff487230 */ /* 0x100fe40000004100 */
[C---:B------:R-:W-:Y:S01]  /*6e50*/  FMUL R9, R70.reuse, R13 ;  /* 0x0000000d46097220 */ /* 0x040fe20000400000 */
[----:B------:R-:W-:Y:S02]  /*6e60*/  HADD2.F32 R74, -RZ, R88.H1_H1 ;  /* 0x30000058ff4a7230 */ /* 0x000fe40000004100 */
[C---:B------:R-:W-:Y:S01]  /*6e70*/  FMUL R10, R70.reuse, R14 ;  /* 0x0000000e460a7220 */ /* 0x040fe20000400000 */
[--C-:B------:R-:W-:Y:S01]  /*6e80*/  HADD2.F32 R75, -RZ, R89.reuse.H0_H0 ;  /* 0x20000059ff4b7230 */ /* 0x100fe20000004100 */
[----:B------:R-:W-:Y:S01]  /*6e90*/  F2FP.F16.F32.PACK_AB R95, R11, R6 ;  /* 0x000000060b5f723e */ /* 0x000fe200000000ff */
[C---:B------:R-:W-:Y:S01]  /*6ea0*/  FFMA R8, R73.reuse, R72, R8 ;  /* 0x0000004849087223 */ /* 0x040fe20000000008 */
[----:B------:R-:W-:Y:S02]  /*6eb0*/  HADD2.F32 R72, -RZ, R89.H1_H1 ;  /* 0x30000059ff487230 */ /* 0x000fe40000004100 */
[C---:B------:R-:W-:Y:S01]  /*6ec0*/  FFMA R9, R73.reuse, R74, R9 ;  /* 0x0000004a49097223 */ /* 0x040fe20000000009 */
[----:B------:R-:W-:Y:S01]  /*6ed0*/  FFMA R10, R73, R75, R10 ;  /* 0x0000004b490a7223 */ /* 0x000fe2000000000a */
[----:B------:R1:W-:Y:S01]  /*6ee0*/  STS.128 [R166+UR44+0x400], R92 ;  /* 0x0004005ca6007988 */ /* 0x0003e20008000c2c */
[C---:B------:R-:W-:Y:S01]  /*6ef0*/  FMUL R15, R70.reuse, R15 ;  /* 0x0000000f460f7220 */ /* 0x040fe20000400000 */
[--C-:B------:R-:W-:Y:S01]  /*6f00*/  HADD2.F32 R75, -RZ, R90.reuse.H0_H0 ;  /* 0x2000005aff4b7230 */ /* 0x100fe20000004100 */
[----:B------:R-:W-:Y:S01]  /*6f10*/  F2FP.F16.F32.PACK_AB R108, R9, R8 ;  /* 0x00000008096c723e */ /* 0x000fe200000000ff */
[----:B------:R-:W-:Y:S02]  /*6f20*/  HADD2.F32 R74, -RZ, R90.H1_H1 ;  /* 0x3000005aff4a7230 */ /* 0x000fe40000004100 */
[----:B------:R-:W-:Y:S01]  /*6f30*/  FFMA R15, R73, R72, R15 ;  /* 0x00000048490f7223 */ /* 0x000fe2000000000f */
[C---:B------:R-:W-:Y:S01]  /*6f40*/  FMUL R12, R70.reuse, R16 ;  /* 0x00000010460c7220 */ /* 0x040fe20000400000 */
[C---:B------:R-:W-:Y:S01]  /*6f50*/  FMUL R13, R70.reuse, R17 ;  /* 0x00000011460d7220 */ /* 0x040fe20000400000 */
[--C-:B------:R-:W-:Y:S02]  /*6f60*/  HADD2.F32 R72, -RZ, R91.reuse.H0_H0 ;  /* 0x2000005bff487230 */ /* 0x100fe40000004100 */
[C---:B------:R-:W-:Y:S01]  /*6f70*/  FMUL R14, R70.reuse, R18 ;  /* 0x00000012460e7220 */ /* 0x040fe20000400000 */
[----:B------:R-:W-:Y:S01]  /*6f80*/  F2FP.F16.F32.PACK_AB R109, R15, R10 ;  /* 0x0000000a0f6d723e */ /* 0x000fe200000000ff */
[C---:B------:R-:W-:Y:S01]  /*6f90*/  FFMA R12, R73.reuse, R75, R12 ;  /* 0x0000004b490c7223 */ /* 0x040fe2000000000c */
[C---:B------:R-:W-:Y:S01]  /*6fa0*/  FFMA R13, R73.reuse, R74, R13 ;  /* 0x0000004a490d7223 */ /* 0x040fe2000000000d */
[----:B------:R-:W-:Y:S01]  /*6fb0*/  FFMA R14, R73, R72, R14 ;  /* 0x00000048490e7223 */ /* 0x000fe2000000000e */
[----:B------:R-:W-:Y:S02]  /*6fc0*/  HADD2.F32 R74, -RZ, R91.H1_H1 ;  /* 0x3000005bff4a7230 */ /* 0x000fe40000004100 */
[C---:B------:R-:W-:Y:S01]  /*6fd0*/  FMUL R19, R70.reuse, R19 ;  /* 0x0000001346137220 */ /* 0x040fe20000400000 */
[--C-:B------:R-:W-:Y:S01]  /*6fe0*/  HADD2.F32 R72, -RZ, R96.reuse.H0_H0 ;  /* 0x20000060ff487230 */ /* 0x100fe20000004100 */
[----:B------:R-:W-:Y:S01]  /*6ff0*/  F2FP.F16.F32.PACK_AB R110, R13, R12 ;  /* 0x0000000c0d6e723e */ /* 0x000fe200000000ff */
[C---:B------:R-:W-:Y:S01]  /*7000*/  FMUL R16, R70.reuse, R20 ;  /* 0x0000001446107220 */ /* 0x040fe20000400000 */
[C---:B------:R-:W-:Y:S01]  /*7010*/  FFMA R19, R73.reuse, R74, R19 ;  /* 0x0000004a49137223 */ /* 0x040fe20000000013 */
[----:B------:R-:W-:Y:S02]  /*7020*/  HADD2.F32 R74, -RZ, R96.H1_H1 ;  /* 0x30000060ff4a7230 */ /* 0x000fe40000004100 */
[C---:B------:R-:W-:Y:S01]  /*7030*/  FMUL R17, R70.reuse, R21 ;  /* 0x0000001546117220 */ /* 0x040fe20000400000 */
[----:B------:R-:W-:Y:S01]  /*7040*/  FFMA R16, R73, R72, R16 ;  /* 0x0000004849107223 */ /* 0x000fe20000000010 */
[--C-:B------:R-:W-:Y:S01]  /*7050*/  HADD2.F32 R72, -RZ, R97.reuse.H0_H0 ;  /* 0x20000061ff487230 */ /* 0x100fe20000004100 */
[----:B------:R-:W-:Y:S01]  /*7060*/  F2FP.F16.F32.PACK_AB R111, R19, R14 ;  /* 0x0000000e136f723e */ /* 0x000fe200000000ff */
[----:B------:R-:W-:Y:S01]  /*7070*/  FFMA R17, R73, R74, R17 ;  /* 0x0000004a49117223 */ /* 0x000fe20000000011 */
[C---:B------:R-:W-:Y:S01]  /*7080*/  FMUL R18, R70.reuse, R22 ;  /* 0x0000001646127220 */ /* 0x040fe20000400000 */
[C---:B------:R-:W-:Y:S01]  /*7090*/  FMUL R23, R70.reuse, R23 ;  /* 0x0000001746177220 */ /* 0x040fe20000400000 */
[--C-:B------:R-:W-:Y:S01]  /*70a0*/  HADD2.F32 R75, -RZ, R98.reuse.H0_H0 ;  /* 0x20000062ff4b7230 */ /* 0x100fe20000004100 */
[----:B------:R2:W-:Y:S01]  /*70b0*/  STS.128 [R168+0x400], R108 ;  /* 0x0004006ca8007388 */ /* 0x0005e20000000c00 */
[----:B------:R-:W-:Y:S01]  /*70c0*/  F2FP.F16.F32.PACK_AB R116, R17, R16 ;  /* 0x000000101174723e */ /* 0x000fe200000000ff */
[C---:B------:R-:W-:Y:S01]  /*70d0*/  FFMA R18, R73.reuse, R72, R18 ;  /* 0x0000004849127223 */ /* 0x040fe20000000012 */
[----:B------:R-:W-:Y:S02]  /*70e0*/  HADD2.F32 R72, -RZ, R97.H1_H1 ;  /* 0x30000061ff487230 */ /* 0x000fe40000004100 */
[C---:B------:R-:W-:Y:S01]  /*70f0*/  FMUL R20, R70.reuse, R24 ;  /* 0x0000001846147220 */ /* 0x040fe20000400000 */
[----:B------:R-:W-:Y:S02]  /*7100*/  HADD2.F32 R74, -RZ, R98.H1_H1 ;  /* 0x30000062ff4a7230 */ /* 0x000fe40000004100 */
[C---:B------:R-:W-:Y:S01]  /*7110*/  FMUL R21, R70.reuse, R25 ;  /* 0x0000001946157220 */ /* 0x040fe20000400000 */
[C---:B------:R-:W-:Y:S01]  /*7120*/  FMUL R22, R70.reuse, R26 ;  /* 0x0000001a46167220 */ /* 0x040fe20000400000 */
[C---:B------:R-:W-:Y:S01]  /*7130*/  FFMA R23, R73.reuse, R72, R23 ;  /* 0x0000004849177223 */ /* 0x040fe20000000017 */
[C---:B------:R-:W-:Y:S01]  /*7140*/  FFMA R20, R73.reuse, R75, R20 ;  /* 0x0000004b49147223 */ /* 0x040fe20000000014 */
[C---:B------:R-:W-:Y:S01]  /*7150*/  FFMA R21, R73.reuse, R74, R21 ;  /* 0x0000004a49157223 */ /* 0x040fe20000000015 */
[----:B------:R-:W-:Y:S01]  /*7160*/  FFMA R22, R73, R77, R22 ;  /* 0x0000004d49167223 */ /* 0x000fe20000000016 */
[C---:B------:R-:W-:Y:S01]  /*7170*/  FMUL R27, R70.reuse, R27 ;  /* 0x0000001b461b7220 */ /* 0x040fe20000400000 */
[--C-:B------:R-:W-:Y:S01]  /*7180*/  HADD2.F32 R72, -RZ, R104.reuse.H0_H0 ;  /* 0x20000068ff487230 */ /* 0x100fe20000004100 */
[----:B------:R-:W-:Y:S01]  /*7190*/  F2FP.F16.F32.PACK_AB R117, R23, R18 ;  /* 0x000000121775723e */ /* 0x000fe200000000ff */
[C---:B------:R-:W-:Y:S01]  /*71a0*/  FMUL R24, R70.reuse, R28 ;  /* 0x0000001c46187220 */ /* 0x040fe20000400000 */
[----:B------:R-:W-:Y:S01]  /*71b0*/  F2FP.F16.F32.PACK_AB R118, R21, R20 ;  /* 0x000000141576723e */ /* 0x000fe200000000ff */
[C---:B------:R-:W-:Y:S01]  /*71c0*/  FFMA R27, R73.reuse, R76, R27 ;  /* 0x0000004c491b7223 */ /* 0x040fe2000000001b */
[----:B------:R-:W-:Y:S02]  /*71d0*/  HADD2.F32 R74, -RZ, R104.H1_H1 ;  /* 0x30000068ff4a7230 */ /* 0x000fe40000004100 */
[----:B------:R-:W-:Y:S01]  /*71e0*/  FFMA R24, R73, R72, R24 ;  /* 0x0000004849187223 */ /* 0x000fe20000000018 */
[C---:B------:R-:W-:Y:S01]  /*71f0*/  FMUL R25, R70.reuse, R29 ;  /* 0x0000001d46197220 */ /* 0x040fe20000400000 */
[--C-:B------:R-:W-:Y:S01]  /*7200*/  HADD2.F32 R75, -RZ, R105.reuse.H0_H0 ;  /* 0x20000069ff4b7230 */ /* 0x100fe20000004100 */
[----:B------:R-:W-:Y:S01]  /*7210*/  F2FP.F16.F32.PACK_AB R119, R27, R22 ;  /* 0x000000161b77723e */ /* 0x000fe200000000ff */
[C---:B------:R-:W-:Y:S01]  /*7220*/  FMUL R26, R70.reuse, R30 ;  /* 0x0000001e461a7220 */ /* 0x040fe20000400000 */
[----:B------:R-:W-:Y:S02]  /*7230*/  HADD2.F32 R72, -RZ, R105.H1_H1 ;  /* 0x30000069ff487230 */ /* 0x000fe40000004100 */
[C---:B------:R-:W-:Y:S01]  /*7240*/  FFMA R25, R73.reuse, R74, R25 ;  /* 0x0000004a49197223 */ /* 0x040fe20000000019 */
[C---:B------:R-:W-:Y:S01]  /*7250*/  FMUL R31, R70.reuse, R31 ;  /* 0x0000001f461f7220 */ /* 0x040fe20000400000 */
[----:B------:R3:W-:Y:S01]  /*7260*/  STS.128 [R165+0x400], R116 ;  /* 0x00040074a5007388 */ /* 0x0007e20000000c00 */
[----:B------:R-:W-:Y:S01]  /*7270*/  FFMA R26, R73, R75, R26 ;  /* 0x0000004b491a7223 */ /* 0x000fe2000000001a */
[--C-:B------:R-:W-:Y:S01]  /*7280*/  HADD2.F32 R75, -RZ, R106.reuse.H0_H0 ;  /* 0x2000006aff4b7230 */ /* 0x100fe20000004100 */
[----:B-1----:R-:W-:Y:S01]  /*7290*/  F2FP.F16.F32.PACK_AB R92, R25, R24 ;  /* 0x00000018195c723e */ /* 0x002fe200000000ff */
[----:B------:R-:W-:Y:S01]  /*72a0*/  FFMA R31, R73, R72, R31 ;  /* 0x00000048491f7223 */ /* 0x000fe2000000001f */
[C---:B------:R-:W-:Y:S01]  /*72b0*/  FMUL R28, R70.reuse, R32 ;  /* 0x00000020461c7220 */ /* 0x040fe20000400000 */
[----:B------:R-:W-:Y:S02]  /*72c0*/  HADD2.F32 R72, -RZ, R106.H1_H1 ;  /* 0x3000006aff487230 */ /* 0x000fe40000004100 */
[C---:B------:R-:W-:Y:S01]  /*72d0*/  FMUL R29, R70.reuse, R33 ;  /* 0x00000021461d7220 */ /* 0x040fe20000400000 */
[--C-:B------:R-:W-:Y:S01]  /*72e0*/  HADD2.F32 R77, -RZ, R107.reuse.H0_H0 ;  /* 0x2000006bff4d7230 */ /* 0x100fe20000004100 */
[----:B------:R-:W-:Y:S01]  /*72f0*/  F2FP.F16.F32.PACK_AB R93, R31, R26 ;  /* 0x0000001a1f5d723e */ /* 0x000fe200000000ff */
[C---:B------:R-:W-:Y:S01]  /*7300*/  FFMA R28, R73.reuse, R75, R28 ;  /* 0x0000004b491c7223 */ /* 0x040fe2000000001c */
        /* <DEDUP_REMOVED lines=16> */
[----:B------:R-:W-:Y:S01]  /*7410*/  HADD2.F32 R72, -RZ, R113.H1_H1 ;  /* 0x30000071ff487230 */ /* 0x000fe20000004100 */
[----:B------:R1:W-:Y:S01]  /*7420*/  STS.128 [R169+0x400], R92 ;  /* 0x0004005ca9007388 */ /* 0x0003e20000000c00 */
[C---:B------:R-:W-:Y:S01]  /*7430*/  FMUL R39, R70.reuse, R39 ;  /* 0x0000002746277220 */ /* 0x040fe20000400000 */
[----:B--2---:R-:W-:Y:S01]  /*7440*/  F2FP.F16.F32.PACK_AB R108, R33, R32 ;  /* 0x00000020216c723e */ /* 0x004fe200000000ff */
[C---:B------:R-:W-:Y:S01]  /*7450*/  FFMA R34, R73.reuse, R75, R34 ;  /* 0x0000004b49227223 */ /* 0x040fe20000000022 */
[--C-:B------:R-:W-:Y:S02]  /*7460*/  HADD2.F32 R75, -RZ, R114.reuse.H0_H0 ;  /* 0x20000072ff4b7230 */ /* 0x100fe40000004100 */
        /* <DEDUP_REMOVED lines=26> */
[----:B---3--:R-:W-:Y:S01]  /*7610*/  F2FP.F16.F32.PACK_AB R116, R41, R40 ;  /* 0x000000282974723e */ /* 0x008fe200000000ff */
        /* <DEDUP_REMOVED lines=9> */
[C---:B------:R-:W-:Y:S01]  /*76b0*/  FFMA R45, R73.reuse, R74, R45 ;  /* 0x0000004a492d7223 */ /* 0x040fe2000000002d */
[C---:B------:R-:W-:Y:S01]  /*76c0*/  FMUL R46, R70.reuse, R50 ;  /* 0x00000032462e7220 */ /* 0x040fe20000400000 */
[----:B------:R-:W-:Y:S02]  /*76d0*/  HADD2.F32 R72, -RZ, R123.H1_H1 ;  /* 0x3000007bff487230 */ /* 0x000fe40000004100 */
[C---:B------:R-:W-:Y:S01]  /*76e0*/  FMUL R51, R70.reuse, R51 ;  /* 0x0000003346337220 */ /* 0x040fe20000400000 */
[C---:B------:R-:W-:Y:S01]  /*76f0*/  FMUL R48, R70.reuse, R52 ;  /* 0x0000003446307220 */ /* 0x040fe20000400000 */
[C---:B------:R-:W-:Y:S01]  /*7700*/  FFMA R46, R73.reuse, R75, R46 ;  /* 0x0000004b492e7223 */ /* 0x040fe2000000002e */
[--C-:B------:R-:W-:Y:S02]  /*7710*/  HADD2.F32 R75, -RZ, R128.reuse.H0_H0 ;  /* 0x20000080ff4b7230 */ /* 0x100fe40000004100 */
[C---:B------:R-:W-:Y:S01]  /*7720*/  FFMA R51, R73.reuse, R72, R51 ;  /* 0x0000004849337223 */ /* 0x040fe20000000033 */
[----:B------:R-:W-:Y:S02]  /*7730*/  HADD2.F32 R74, -RZ, R128.H1_H1 ;  /* 0x30000080ff4a7230 */ /* 0x000fe40000004100 */
[C---:B------:R-:W-:Y:S01]  /*7740*/  FMUL R49, R70.reuse, R53 ;  /* 0x0000003546317220 */ /* 0x040fe20000400000 */
[--C-:B------:R-:W-:Y:S02]  /*7750*/  HADD2.F32 R77, -RZ, R129.reuse.H0_H0 ;  /* 0x20000081ff4d7230 */ /* 0x100fe40000004100 */
[C---:B------:R-:W-:Y:S01]  /*7760*/  FMUL R50, R70.reuse, R54 ;  /* 0x0000003646327220 */ /* 0x040fe20000400000 */
[----:B------:R-:W-:Y:S02]  /*7770*/  HADD2.F32 R72, -RZ, R129.H1_H1 ;  /* 0x30000081ff487230 */ /* 0x000fe40000004100 */
[C---:B------:R-:W-:Y:S01]  /*7780*/  FMUL R55, R70.reuse, R55 ;  /* 0x0000003746377220 */ /* 0x040fe20000400000 */
[C---:B------:R-:W-:Y:S01]  /*7790*/  FFMA R48, R73.reuse, R75, R48 ;  /* 0x0000004b49307223 */ /* 0x040fe20000000030 */
[C---:B------:R-:W-:Y:S01]  /*77a0*/  FFMA R49, R73.reuse, R74, R49 ;  /* 0x0000004a49317223 */ /* 0x040fe20000000031 */
[C---:B------:R-:W-:Y:S01]  /*77b0*/  FFMA R50, R73.reuse, R77, R50 ;  /* 0x0000004d49327223 */ /* 0x040fe20000000032 */
[C---:B------:R-:W-:Y:S01]  /*77c0*/  FFMA R55, R73.reuse, R72, R55 ;  /* 0x0000004849377223 */ /* 0x040fe20000000037 */
[--C-:B------:R-:W-:Y:S02]  /*77d0*/  HADD2.F32 R75, -RZ, R130.reuse.H0_H0 ;  /* 0x20000082ff4b7230 */ /* 0x100fe40000004100 */
[C---:B------:R-:W-:Y:S01]  /*77e0*/  FMUL R52, R70.reuse, R56 ;  /* 0x0000003846347220 */ /* 0x040fe20000400000 */
        /* <DEDUP_REMOVED lines=9> */
[----:B------:R-:W-:Y:S01]  /*7880*/  FFMA R59, R73, R74, R59 ;  /* 0x0000004a493b7223 */ /* 0x000fe2000000003b */
[--C-:B------:R-:W-:Y:S02]  /*7890*/  HADD2.F32 R72, -RZ, R136.reuse.H0_H0 ;  /* 0x20000088ff487230 */ /* 0x100fe40000004100 */
[C---:B------:R-:W-:Y:S01]  /*78a0*/  FMUL R56, R70.reuse, R60 ;  /* 0x0000003c46387220 */ /* 0x040fe20000400000 */
[----:B------:R-:W-:Y:S02]  /*78b0*/  HADD2.F32 R74, -RZ, R136.H1_H1 ;  /* 0x30000088ff4a7230 */ /* 0x000fe40000004100 */
[C---:B------:R-:W-:Y:S01]  /*78c0*/  FMUL R57, R70.reuse, R61 ;  /* 0x0000003d46397220 */ /* 0x040fe20000400000 */
[--C-:B------:R-:W-:Y:S02]  /*78d0*/  HADD2.F32 R75, -RZ, R137.reuse.H0_H0 ;  /* 0x20000089ff4b7230 */ /* 0x100fe40000004100 */
[C---:B------:R-:W-:Y:S01]  /*78e0*/  FMUL R58, R70.reuse, R62 ;  /* 0x0000003e463a7220 */ /* 0x040fe20000400000 */
[----:B------:R-:W-:Y:S01]  /*78f0*/  F2FP.F16.F32.PACK_AB R118, R45, R44 ;  /* 0x0000002c2d76723e */ /* 0x000fe200000000ff */
[----:B------:R-:W-:Y:S01]  /*7900*/  FFMA R56, R73, R72, R56 ;  /* 0x0000004849387223 */ /* 0x000fe20000000038 */
[----:B------:R-:W-:Y:S01]  /*7910*/  F2FP.F16.F32.PACK_AB R119, R51, R46 ;  /* 0x0000002e3377723e */ /* 0x000fe200000000ff */
[C---:B------:R-:W-:Y:S01]  /*7920*/  FFMA R57, R73.reuse, R74, R57 ;  /* 0x0000004a49397223 */ /* 0x040fe20000000039 */
[C---:B------:R-:W-:Y:S01]  /*7930*/  FFMA R58, R73.reuse, R75, R58 ;  /* 0x0000004b493a7223 */ /* 0x040fe2000000003a */
[----:B------:R-:W-:Y:S02]  /*7940*/  HADD2.F32 R72, -RZ, R137.H1_H1 ;  /* 0x30000089ff487230 */ /* 0x000fe40000004100 */
[C---:B------:R-:W-:Y:S01]  /*7950*/  FMUL R63, R70.reuse, R63 ;  /* 0x0000003f463f7220 */ /* 0x040fe20000400000 */
[----:B------:R1:W-:Y:S01]  /*7960*/  STS.128 [R171+0x400], R116 ;  /* 0x00040074ab007388 */ /* 0x0003e20000000c00 */
[--C-:B------:R-:W-:Y:S02]  /*7970*/  HADD2.F32 R75, -RZ, R138.reuse.H0_H0 ;  /* 0x2000008aff4b7230 */ /* 0x100fe40000004100 */
[C---:B------:R-:W-:Y:S01]  /*7980*/  FMUL R60, R70.reuse, R64 ;  /* 0x00000040463c7220 */ /* 0x040fe20000400000 */
[----:B------:R-:W-:Y:S02]  /*7990*/  HADD2.F32 R74, -RZ, R138.H1_H1 ;  /* 0x3000008aff4a7230 */ /* 0x000fe40000004100 */
[C---:B------:R-:W-:Y:S01]  /*79a0*/  FMUL R61, R70.reuse, R65 ;  /* 0x00000041463d7220 */ /* 0x040fe20000400000 */
[--C-:B------:R-:W-:Y:S02]  /*79b0*/  HADD2.F32 R77, -RZ, R139.reuse.H0_H0 ;  /* 0x2000008bff4d7230 */ /* 0x100fe40000004100 */
[C---:B------:R-:W-:Y:S01]  /*79c0*/  FMUL R62, R70.reuse, R66 ;  /* 0x00000042463e7220 */ /* 0x040fe20000400000 */
[----:B------:R-:W-:Y:S02]  /*79d0*/  HADD2.F32 R76, -RZ, R139.H1_H1 ;  /* 0x3000008bff4c7230 */ /* 0x000fe40000004100 */
[----:B------:R-:W-:Y:S01]  /*79e0*/  FFMA R63, R73, R72, R63 ;  /* 0x00000048493f7223 */ /* 0x000fe2000000003f */
[----:B------:R-:W-:Y:S01]  /*79f0*/  FMUL R67, R70, R67 ;  /* 0x0000004346437220 */ /* 0x000fe20000400000 */
[----:B------:R-:W-:Y:S01]  /*7a00*/  F2FP.F16.F32.PACK_AB R124, R49, R48 ;  /* 0x00000030317c723e */ /* 0x000fe200000000ff */
[----:B------:R-:W-:Y:S01]  /*7a10*/  FFMA R60, R73, R75, R60 ;  /* 0x0000004b493c7223 */ /* 0x000fe2000000003c */
[----:B------:R-:W-:Y:S01]  /*7a20*/  F2FP.F16.F32.PACK_AB R125, R55, R50 ;  /* 0x00000032377d723e */ /* 0x000fe200000000ff */
[----:B------:R-:W-:Y:S01]  /*7a30*/  FFMA R61, R73, R74, R61 ;  /* 0x0000004a493d7223 */ /* 0x000fe2000000003d */
[----:B------:R-:W-:Y:S01]  /*7a40*/  F2FP.F16.F32.PACK_AB R126, R53, R52 ;  /* 0x00000034357e723e */ /* 0x000fe200000000ff */
[----:B------:R-:W-:Y:S01]  /*7a50*/  FFMA R62, R73, R77, R62 ;  /* 0x0000004d493e7223 */ /* 0x000fe2000000003e */
[----:B------:R-:W-:Y:S01]  /*7a60*/  F2FP.F16.F32.PACK_AB R127, R59, R54 ;  /* 0x000000363b7f723e */ /* 0x000fe200000000ff */
[----:B------:R-:W-:Y:S01]  /*7a70*/  FFMA R67, R73, R76, R67 ;  /* 0x0000004c49437223 */ /* 0x000fe20000000043 */
[----:B------:R-:W-:Y:S02]  /*7a80*/  F2FP.F16.F32.PACK_AB R132, R57, R56 ;  /* 0x000000383984723e */ /* 0x000fe400000000ff */
[----:B------:R-:W-:Y:S01]  /*7a90*/  F2FP.F16.F32.PACK_AB R133, R63, R58 ;  /* 0x0000003a3f85723e */ /* 0x000fe200000000ff */
[----:B------:R1:W-:Y:S01]  /*7aa0*/  STS.128 [R156+0x400], R124 ;  /* 0x0004007c9c007388 */ /* 0x0003e20000000c00 */
[----:B------:R-:W-:Y:S02]  /*7ab0*/  F2FP.F16.F32.PACK_AB R134, R61, R60 ;  /* 0x0000003c3d86723e */ /* 0x000fe400000000ff */
[----:B------:R-:W-:Y:S05]  /*7ac0*/  F2FP.F16.F32.PACK_AB R135, R67, R62 ;  /* 0x0000003e4387723e */ /* 0x000fea00000000ff */
[----:B------:R1:W-:Y:S01]  /*7ad0*/  STS.128 [R170+0x400], R132 ;  /* 0x00040084aa007388 */ /* 0x0003e20000000c00 */
[----:B------:R-:W-:Y:S01]  /*7ae0*/  @!PT LDS RZ, [RZ] ;  /* 0x00000000fffff984 */ /* 0x000fe20000000800 */
[----:B------:R-:W-:Y:S01]  /*7af0*/  @!PT LDS RZ, [RZ] ;  /* 0x00000000fffff984 */ /* 0x000fe20000000800 */
[----:B------:R-:W-:Y:S01]  /*7b00*/  @!PT LDS RZ, [RZ] ;  /* 0x00000000fffff984 */ /* 0x000fe20000000800 */
[----:B------:R-:W-:Y:S01]  /*7b10*/  @!PT LDS RZ, [RZ] ;  /* 0x00000000fffff984 */ /* 0x000fe20000000800 */
[----:B------:R2:W-:Y:S07]  /*7b20*/  MEMBAR.ALL.CTA ;  /* 0x0000000000007992 */ /* 0x0005ee0000008000 */
[----:B--2---:R-:W2:Y:S02]  /*7b30*/  FENCE.VIEW.ASYNC.S ;  /* 0x00000000000073c6 */ /* 0x004ea40000000000 */
[----:B--2---:R-:W-:Y:S06]  /*7b40*/  BAR.SYNC.DEFER_BLOCKING 0x1, 0x80 ;  /* 0x0042000000007b1d */ /* 0x004fec0000010000 */
[----:B------:R-:W-:Y:S05]  /*7b50*/  @P0 BRA `(.L_x_117) ;  /* 0x0000000000280947 */ /* 0x000fea0003800000 */
[----:B------:R-:W2:Y:S01]  /*7b60*/  LDCU.64 UR6, c[0x0][0x348] ;  /* 0x00006900ff0677ac */ /* 0x000ea20008000a00 */
[----:B------:R-:W-:Y:S01]  /*7b70*/  UIADD3 UR4, UPT, UPT, UR44, 0x400, URZ ;  /* 0x000004002c047890 */ /* 0x000fe2000fffe0ff */
[----:B------:R-:W-:Y:S05]  /*7b80*/  UMOV UR51, UR36 ;  /* 0x0000002400337c82 */ /* 0x000fea0008000000 */
[----:B------:R-:W-:Y:S04]  /*7b90*/  MOV R153, UR4 ;  /* 0x0000000400997c02 */ /* 0x000fe80008000f00 */
[----:B------:R-:W-:Y:S01]  /*7ba0*/  R2UR UR48, R153 ;  /* 0x00000000993072ca */ /* 0x000fe200000e0000 */
[----:B--2---:R-:W-:Y:S04]  /*7bb0*/  UIADD3 UR4, UP0, UPT, UR6, 0x680, URZ ;  /* 0x0000068006047890 */ /* 0x004fe8000ff1e0ff */
[----:B------:R-:W-:Y:S09]  /*7bc0*/  UIADD3.X UR5, UPT, UPT, URZ, UR7, URZ, UP0, !UPT ;  /* 0x00000007ff057290 */ /* 0x000ff200087fe4ff */
[----:B------:R2:W-:Y:S01]  /*7bd0*/  UTMASTG.3D [UR48], [UR4] ;  /* 0x00000030040073b5 */ /* 0x0005e20008010000 */
[----:B------:R0:W-:Y:S01]  /*7be0*/  UTMACMDFLUSH ;  /* 0x00000000000079b7 */ /* 0x0001e20000000000 */
[----:B--2---:R-:W-:Y:S04]  /*7bf0*/  DEPBAR.LE SB0, 0x1 ;  /* 0x000080400000791a */ /* 0x004fe80000000000 */
.L_x_117:
[----:B------:R-:W-:Y:S05]  /*7c00*/  BSYNC.RECONVERGENT B0 ;  /* 0x0000000000007941 */ /* 0x000fea0003800200 */
.L_x_116:
[----:B------:R-:W-:Y:S01]  /*7c10*/  BAR.SYNC.DEFER_BLOCKING 0x1, 0x80 ;  /* 0x0042000000007b1d */ /* 0x000fe20000010000 */
[----:B------:R-:W-:Y:S01]  /*7c20*/  ISETP.NE.AND P1, PT, R164, RZ, PT ;  /* 0x000000ffa400720c */ /* 0x000fe20003f25270 */
[----:B------:R-:W-:Y:S01]  /*7c30*/  UISETP.NE.AND UP0, UPT, UR52, URZ, UPT ;  /* 0x000000ff3400728c */ /* 0x000fe2000bf05270 */
[----:B------:R-:W-:Y:S11]  /*7c40*/  LEA R3, R79, UR44, 0x3 ;  /* 0x0000002c4f037c11 */ /* 0x000ff6000f8e18ff */
[----:B------:R-:W-:Y:S01]  /*7c50*/  @P1 SHF.L.U32 R2, R160, 0x1f, RZ ;  /* 0x0000001fa0021819 */ /* 0x000fe200000006ff */
[----:B------:R-:W-:Y:S06]  /*7c60*/  BRA.U !UP0, `(.L_x_118) ;  /* 0x0000000108247547 */ /* 0x000fec000b800000 */
[----:B------:R-:W-:Y:S01]  /*7c70*/  IMAD.U32 R5, RZ, RZ, UR46 ;  /* 0x0000002eff057e24 */ /* 0x000fe2000f8e00ff */
[----:B------:R-:W-:Y:S01]  /*7c80*/  MOV R0, UR47 ;  /* 0x0000002f00007c02 */ /* 0x000fe20008000f00 */
[----:B------:R-:W-:Y:S03]  /*7c90*/  UIADD3 UR4, UPT, UPT, UR46, 0x1, URZ ;  /* 0x000000012e047890 */ /* 0x000fe6000fffe0ff */
[----:B------:R-:W-:Y:S01]  /*7ca0*/  @P1 LEA R5, R5, UR44, 0x3 ;  /* 0x0000002c05051c11 */ /* 0x000fe2000f8e18ff */
[----:B------:R-:W-:Y:S04]  /*7cb0*/  UISETP.NE.AND UP0, UPT, UR4, 0x4, UPT ;  /* 0x000000040400788c */ /* 0x000fe8000bf05270 */
[----:B------:R-:W-:Y:S01]  /*7cc0*/  @P1 VIADD R5, R5, 0x40 ;  /* 0x0000004005051836 */ /* 0x000fe20000000000 */
[----:B------:R-:W-:Y:S04]  /*7cd0*/  USEL UR46, UR4, URZ, UP0 ;  /* 0x000000ff042e7287 */ /* 0x000fe80008000000 */
[----:B------:R-:W-:Y:S04]  /*7ce0*/  @P1 PRMT R0, R0, 0x654, R5 ;  /* 0x0000065400001816 */ /* 0x000fe80000000005 */
[----:B------:R2:W-:Y:S04]  /*7cf0*/  @P1 SYNCS.ARRIVE.TRANS64.RED.A1T0 RZ, [R0+URZ], RZ ;  /* 0x000000ff00ff19a7 */ /* 0x0005e800081004ff */
.L_x_118:
[----:B------:R-:W3:Y:S01]  /*7d00*/  @P1 SYNCS.PHASECHK.TRANS64.TRYWAIT P0, [R3+URZ+0x20], R2 ;  /* 0x00002002030015a7 */ /* 0x000ee200080011ff */
[----:B------:R-:W-:Y:S01]  /*7d10*/  BSSY B1, `(.L_x_119) ;  /* 0x000001f000017945 */ /* 0x000fe20003800000 */
[----:B---3--:R-:W-:Y:S03]  /*7d20*/  @P1 SEL R85, RZ, 0x1, !P0 ;  /* 0x00000001ff551807 */ /* 0x008fe60004000000 */
[----:B------:R-:W-:Y:S05]  /*7d30*/  @!P1 BRA `(.L_x_120) ;  /* 0x0000000000709947 */ /* 0x000fea0003800000 */
[----:B------:R-:W-:Y:S01]  /*7d40*/  ISETP.NE.AND P1, PT, R86, RZ, PT ;  /* 0x000000ff5600720c */ /* 0x000fe20003f25270 */
[----:B------:R-:W-:Y:S01]  /*7d50*/  BSSY B0, `(.L_x_121) ;  /* 0x000000b000007945 */ /* 0x000fe20003800000 */
[----:B------:R-:W-:Y:S11]  /*7d60*/  ISETP.NE.AND P0, PT, R85, RZ, PT ;  /* 0x000000ff5500720c */ /* 0x000ff60003f05270 */
[----:B------:R-:W-:Y:S05]  /*7d70*/  @P1 IMAD R4, R79, 0x4000, R166 ;  /* 0x000040004f041824 */ /* 0x000fea00078e02a6 */
[----:B------:R-:W-:Y:S04]  /*7d80*/  @P1 IADD3 R9, PT, PT, R4, UR44, RZ ;  /* 0x0000002c04091c10 */ /* 0x000fe8000fffe0ff */
[----:B------:R-:W-:Y:S01]  /*7d90*/  @P1 IADD3 R7, PT, PT, R84, R9, RZ ;  /* 0x0000000954071210 */ /* 0x000fe20007ffe0ff */
[--C-:B------:R-:W-:Y:S02]  /*7da0*/  @P1 IMAD.IADD R5, R78, 0x1, R9.reuse ;  /* 0x000000014e051824 */ /* 0x100fe400078e0209 */
[----:B------:R-:W-:Y:S01]  /*7db0*/  @P1 IMAD.IADD R2, R100, 0x1, R9 ;  /* 0x0000000164021824 */ /* 0x000fe200078e0209 */
[----:B------:R-:W-:Y:S06]  /*7dc0*/  @P0 BRA `(.L_x_122) ;  /* 0x00000000000c0947 */ /* 0x000fec0003800000 */
[----:B--2---:R-:W-:Y:S04]  /*7dd0*/  SHF.L.U32 R0, R160, 0x1f, RZ ;  /* 0x0000001fa0007819 */ /* 0x004fe800000006ff */
[----:B------:R-:W2:Y:S02]  /*7de0*/  SYNCS.PHASECHK.TRANS64.TRYWAIT P0, [R3+URZ+0x20], R0 ;  /* 0x00002000030075a7 */ /* 0x000ea400080011ff */
[----:B--2---:R-:W-:Y:S05]  /*7df0*/  @!P0 BRA `(.L_x_123) ;  /* 0x0000004800408947 */ /* 0x004fea0003800000 */
.L_x_122:
[----:B------:R-:W-:Y:S05]  /*7e00*/  BSYNC B0 ;  /* 0x0000000000007941 */ /* 0x000fea0003800000 */
.L_x_121:
[----:B------:R-:W-:Y:S01]  /*7e10*/  ISETP.NE.AND P0, PT, R86, RZ, PT ;  /* 0x000000ff5600720c */ /* 0x000fe20003f05270 */
[----:B------:R-:W-:Y:S11]  /*7e20*/  VIADD R79, R79, 0x1 ;  /* 0x000000014f4f7836 */ /* 0x000ff60000000000 */
[----:B------:R-:W-:Y:S01]  /*7e30*/  @!UPT UIADD3 URZ, UPT, UPT, URZ, URZ, URZ ;  /* 0x000000fffffff290 */ /* 0x000fe2000fffe0ff */
[----:B------:R3:W4:Y:S01]  /*7e40*/  @P0 LDS.128 R80, [R4+UR44+0x400] ;  /* 0x0004002c04500984 */ /* 0x0007220008000c00 */
[--C-:B--2---:R-:W-:Y:S01]  /*7e50*/  @P0 IMAD.IADD R3, R84, 0x1, R5.reuse ;  /* 0x0000000154030824 */ /* 0x104fe200078e0205 */
[C---:B------:R-:W-:Y:S01]  /*7e60*/  @P0 IADD3 R0, PT, PT, R100.reuse, R7, RZ ;  /* 0x0000000764000210 */ /* 0x040fe20007ffe0ff */
[C---:B------:R-:W-:Y:S01]  /*7e70*/  @P0 IMAD.IADD R6, R100.reuse, 0x1, R5 ;  /* 0x0000000164060824 */ /* 0x040fe200078e0205 */
[----:B------:R3:W2:Y:S02]  /*7e80*/  @P0 LDS.128 R88, [R2+0x400] ;  /* 0x0004000002580984 */ /* 0x0006a40000000c00 */
[----:B------:R-:W-:Y:S02]  /*7e90*/  @P0 IADD3 R8, PT, PT, R100, R3, RZ ;  /* 0x0000000364080210 */ /* 0x000fe40007ffe0ff */
[----:B------:R3:W1:Y:S04]  /*7ea0*/  @P0 LDS.128 R96, [R7+0x400] ;  /* 0x0004000007600984 */ /* 0x0006680000000c00 */
[----:B------:R3:W1:Y:S04]  /*7eb0*/  @P0 LDS.128 R104, [R0+0x400] ;  /* 0x0004000000680984 */ /* 0x0006680000000c00 */
[----:B------:R3:W1:Y:S04]  /*7ec0*/  @P0 LDS.128 R112, [R5+0x400] ;  /* 0x0004000005700984 */ /* 0x0006680000000c00 */
[----:B------:R3:W1:Y:S04]  /*7ed0*/  @P0 LDS.128 R120, [R6+0x400] ;  /* 0x0004000006780984 */ /* 0x0006680000000c00 */
[----:B------:R3:W1:Y:S04]  /*7ee0*/  @P0 LDS.128 R128, [R3+0x400] ;  /* 0x0004000003800984 */ /* 0x0006680000000c00 */
[----:B------:R3:W1:Y:S02]  /*7ef0*/  @P0 LDS.128 R136, [R8+0x400] ;  /* 0x0004000008880984 */ /* 0x0006640000000c00 */
.L_x_120:
[----:B------:R-:W-:Y:S05]  /*7f00*/  BSYNC B1 ;  /* 0x0000000000017941 */ /* 0x000fea0003800000 */
.L_x_119:
[----:B--23--:R-:W-:Y:S05]  /*7f10*/  VIADD R0, R71, 0x40 ;  /* 0x0000004047007836 */ /* 0x00cfea0000000000 */
[----:B------:R-:W-:Y:S04]  /*7f20*/  SHF.R.U32.HI R0, RZ, 0x15, R0 ;  /* 0x00000015ff007819 */ /* 0x000fe80000011600 */
[----:B------:R-:W-:Y:S11]  /*7f30*/  LOP3.LUT P0, RZ, R0, 0x3, R151, 0x48, !PT ;  /* 0x0000000300ff7812 */ /* 0x000ff60007804897 */
[----:B------:R-:W-:Y:S02]  /*7f40*/  @!UPT UIADD3 URZ, UPT, UPT, URZ, URZ, URZ ;  /* 0x000000fffffff290 */ /* 0x000fe4000fffe0ff */
[----:B------:R-:W-:Y:S05]  /*7f50*/  @!P0 BRA `(.L_x_124) ;  /* 0x0000000000408947 */ /* 0x000fea0003800000 */
[----:B------:R-:W2:Y:S01]  /*7f60*/  LDCU.64 UR8, c[0x4][0x70] ;  /* 0x01000e00ff0877ac */ /* 0x000ea20008000a00 */
[----:B------:R-:W-:Y:S01]  /*7f70*/  MOV R3, 0x0 ;  /* 0x0000000000037802 */ /* 0x000fe20000000f00 */
[----:B------:R-:W-:Y:S02]  /*7f80*/  HFMA2 R12, -RZ, RZ, 0, 5.9604644775390625e-08 ;  /* 0x00000001ff0c7431 */ /* 0x000fe400000001ff */
[----:B------:R-:W-:Y:S02]  /*7f90*/  IMAD.MOV.U32 R8, RZ, RZ, 0x192 ;  /* 0x00000192ff087424 */ /* 0x000fe400078e00ff */
[----:B------:R-:W-:Y:S01]  /*7fa0*/  IMAD.MOV.U32 R13, RZ, RZ, RZ ;  /* 0x000000ffff0d7224 */ /* 0x000fe200078e00ff */
[----:B------:R-:W3:Y:S01]  /*7fb0*/  LDCU.64 UR6, c[0x4][0x78] ;  /* 0x01000f00ff0677ac */ /* 0x000ee20008000a00 */
[----:B------:R-:W1:Y:S01]  /*7fc0*/  LDC.64 R2, c[0x4][R3] ;  /* 0x0100000003027b82 */ /* 0x000e620000000a00 */
[----:B------:R-:W5:Y:S01]  /*7fd0*/  LDCU.64 UR4, c[0x4][0x10] ;  /* 0x01000200ff0477ac */ /* 0x000f620008000a00 */
[----:B--2---:R-:W-:Y:S01]  /*7fe0*/  MOV R5, UR9 ;  /* 0x0000000900057c02 */ /* 0x004fe20008000f00 */
[----:B------:R-:W-:Y:S01]  /*7ff0*/  IMAD.U32 R4, RZ, RZ, UR8 ;  /* 0x00000008ff047e24 */ /* 0x000fe2000f8e00ff */
[----:B---3--:R-:W-:Y:S01]  /*8000*/  MOV R7, UR7 ;  /* 0x0000000700077c02 */ /* 0x008fe20008000f00 */
[----:B------:R-:W-:Y:S01]  /*8010*/  IMAD.U32 R6, RZ, RZ, UR6 ;  /* 0x00000006ff067e24 */ /* 0x000fe2000f8e00ff */
[----:B-----5:R-:W-:Y:S01]  /*8020*/  MOV R11, UR5 ;  /* 0x00000005000b7c02 */ /* 0x020fe20008000f00 */
[----:B------:R-:W-:Y:S02]  /*8030*/  IMAD.U32 R10, RZ, RZ, UR4 ;  /* 0x00000004ff0a7e24 */ /* 0x000fe4000f8e00ff */
[----:B------:R-:W-:Y:S07]  /*8040*/  LEPC R20, `(.L_x_124) ;  /* 0x000000001014794e */ /* 0x000fee0000000000 */
[----:B-1--4-:R-:W-:Y:S05]  /*8050*/  CALL.ABS.NOINC R2 ;  /* 0x0000000002007343 */ /* 0x012fea0003c00000 */
.L_x_124:
[----:B------:R-:W-:Y:S05]  /*8060*/  WARPSYNC.ALL ;  /* 0x0000000000007948 */ /* 0x000fea0003800000 */
[----:B------:R-:W-:Y:S01]  /*8070*/  R2UR UR4, R71 ;  /* 0x00000000470472ca */ /* 0x000fe200000e0000 */
[--C-:B----4-:R-:W-:Y:S01]  /*8080*/  HADD2.F32 R72, -RZ, R80.reuse.H0_H0 ;  /* 0x20000050ff487230 */ /* 0x110fe20000004100 */
[----:B------:R-:W-:Y:S01]  /*8090*/  ISETP.NE.AND P6, PT, R164, RZ, PT ;  /* 0x000000ffa400720c */ /* 0x000fe20003fc5270 */
[----:B------:R-:W-:Y:S01]  /*80a0*/  HADD2.F32 R75, -RZ, R80.H1_H1 ;  /* 0x30000050ff4b7230 */ /* 0x000fe20000004100 */
[----:B------:R-:W-:Y:S01]  /*80b0*/  MOV R0, UR46 ;  /* 0x0000002e00007c02 */ /* 0x000fe20008000f00 */
[--C-:B------:R-:W-:Y:S01]  /*80c0*/  HADD2.F32 R74, -RZ, R81.reuse.H0_H0 ;  /* 0x20000051ff4a7230 */ /* 0x100fe20000004100 */
[----:B------:R-:W-:Y:S01]  /*80d0*/  MOV R77, UR47 ;  /* 0x0000002f004d7c02 */ /* 0x000fe20008000f00 */
[----:B------:R-:W-:Y:S01]  /*80e0*/  HADD2.F32 R76, -RZ, R81.H1_H1 ;  /* 0x30000051ff4c7230 */ /* 0x000fe20000004100 */
[----:B------:R-:W-:Y:S01]  /*80f0*/  ISETP.NE.AND P0, PT, R163, RZ, PT ;  /* 0x000000ffa300720c */ /* 0x000fe20003f05270 */
[----:B------:R-:W-:Y:S04]  /*8100*/  BSSY.RECONVERGENT B0, `(.L_x_125) ;  /* 0x00000fd000007945 */ /* 0x000fe80003800200 */
[----:B------:R-:W2:Y:S02]  /*8110*/  LDTM.x64 R4, tmem[UR4+0x40] ;  /* 0x00004004000479ee */ /* 0x000ea40008340000 */
[----:B------:R-:W-:Y:S04]  /*8120*/  @P6 LEA R0, R0, UR44, 0x3 ;  /* 0x0000002c00006c11 */ /* 0x000fe8000f8e18ff */
[----:B------:R-:W-:Y:S04]  /*8130*/  @P6 IADD3 R0, PT, PT, R0, 0x40, RZ ;  /* 0x0000004000006810 */ /* 0x000fe80007ffe0ff */
[----:B------:R-:W-:Y:S01]  /*8140*/  @P6 PRMT R77, R77, 0x654, R0 ;  /* 0x000006544d4d6816 */ /* 0x000fe20000000000 */
[C---:B--2---:R-:W-:Y:S01]  /*8150*/  FMUL R0, R70.reuse, R4 ;  /* 0x0000000446007220 */ /* 0x044fe20000400000 */
[C---:B------:R-:W-:Y:S01]  /*8160*/  FMUL R2, R70.reuse, R5 ;  /* 0x0000000546027220 */ /* 0x040fe20000400000 */
[C---:B------:R-:W-:Y:S01]  /*8170*/  FMUL R3, R70.reuse, R6 ;  /* 0x0000000646037220 */ /* 0x040fe20000400000 */
[C---:B------:R-:W-:Y:S01]  /*8180*/  FMUL R7, R70.reuse, R7 ;  /* 0x0000000746077220 */ /* 0x040fe20000400000 */
[C---:B------:R-:W-:Y:S01]  /*8190*/  FFMA R0, R73.reuse, R72, R0 ;  /* 0x0000004849007223 */ /* 0x040fe20000000000 */
[C---:B------:R-:W-:Y:S01]  /*81a0*/  FFMA R2, R73.reuse, R75, R2 ;  /* 0x0000004b49027223 */ /* 0x040fe20000000002 */
[--C-:B------:R-:W-:Y:S02]  /*81b0*/  HADD2.F32 R75, -RZ, R82.reuse.H0_H0 ;  /* 0x20000052ff4b7230 */ /* 0x100fe40000004100 */
[C---:B------:R-:W-:Y:S01]  /*81c0*/  FFMA R3, R73.reuse, R74, R3 ;  /* 0x0000004a49037223 */ /* 0x040fe20000000003 */
[----:B------:R-:W-:Y:S01]  /*81d0*/  FFMA R7, R73, R76, R7 ;  /* 0x0000004c49077223 */ /* 0x000fe20000000007 */
[----:B------:R-:W-:Y:S01]  /*81e0*/  FMUL R4, R70, R8 ;  /* 0x0000000846047220 */ /* 0x000fe20000400000 */
[----:B-1----:R-:W-:Y:S01]  /*81f0*/  F2FP.F16.F32.PACK_AB R92, R2, R0 ;  /* 0x00000000025c723e */ /* 0x002fe200000000ff */
[----:B------:R-:W-:Y:S02]  /*8200*/  HADD2.F32 R72, -RZ, R82.H1_H1 ;  /* 0x30000052ff487230 */ /* 0x000fe40000004100 */
[C---:B------:R-:W-:Y:S01]  /*8210*/  FMUL R5, R70.reuse, R9 ;  /* 0x0000000946057220 */ /* 0x040fe20000400000 */
[----:B------:R-:W-:Y:S01]  /*8220*/  F2FP.F16.F32.PACK_AB R93, R7, R3 ;  /* 0x00000003075d723e */ /* 0x000fe200000000ff */
        /* <DEDUP_REMOVED lines=19> */
[----:B------:R1:W-:Y:S01]  /*8360*/  STS.128 [R166+UR44+0x4400], R92 ;  /* 0x0044005ca6007988 */ /* 0x0003e20008000c2c */
        /* <DEDUP_REMOVED lines=8> */
[C---:B------:R-:W-:Y:S01]  /*83f0*/  FMUL R14, R70.reuse, R18 ;  /* 0x00000012460e7220 */ /* 0x040fe20000400000 */
[----:B------:R-:W-:Y:S01]  /*8400*/  F2FP.F16.F32.PACK_AB R109, R15, R10 ;  /* 0x0000000a0f6d723e */ /* 0x000fe200000000ff */
[C---:B------:R-:W-:Y:S01]  /*8410*/  FFMA R12, R73.reuse, R3, R12 ;  /* 0x00000003490c7223 */ /* 0x040fe2000000000c */
[--C-:B------:R-:W-:Y:S02]  /*8420*/  HADD2.F32 R3, -RZ, R91.reuse.H0_H0 ;  /* 0x2000005bff037230 */ /* 0x100fe40000004100 */
[C---:B------:R-:W-:Y:S01]  /*8430*/  FFMA R13, R73.reuse, R0, R13 ;  /* 0x00000000490d7223 */ /* 0x040fe2000000000d */
[----:B------:R-:W-:Y:S02]  /*8440*/  HADD2.F32 R2, -RZ, R91.H1_H1 ;  /* 0x3000005bff027230 */ /* 0x000fe40000004100 */
[C---:B------:R-:W-:Y:S01]  /*8450*/  FMUL R19, R70.reuse, R19 ;  /* 0x0000001346137220 */ /* 0x040fe20000400000 */
[--C-:B------:R-:W-:Y:S02]  /*8460*/  HADD2.F32 R75, -RZ, R96.reuse.H0_H0 ;  /* 0x20000060ff4b7230 */ /* 0x100fe40000004100 */
[----:B------:R-:W-:Y:S01]  /*8470*/  FFMA R14, R73, R3, R14 ;  /* 0x00000003490e7223 */ /* 0x000fe2000000000e */
[----:B------:R-:W-:Y:S01]  /*8480*/  F2FP.F16.F32.PACK_AB R110, R13, R12 ;  /* 0x0000000c0d6e723e */ /* 0x000fe200000000ff */
        /* <DEDUP_REMOVED lines=38> */
[C---:B------:R-:W-:Y:S01]  /*86f0*/  FMUL R31, R70.reuse, R31 ;  /* 0x0000001f461f7220 */ /* 0x040fe20000400000 */
[----:B------:R3:W-:Y:S01]  /*8700*/  STS.128 [R165+0x4400], R116 ;  /* 0x00440074a5007388 */ /* 0x0007e20000000c00 */
[--C-:B------:R-:W-:Y:S02]  /*8710*/  HADD2.F32 R3, -RZ, R106.reuse.H0_H0 ;  /* 0x2000006aff037230 */ /* 0x100fe40000004100 */
[----:B------:R-:W-:Y:S01]  /*8720*/  FFMA R26, R73, R0, R26 ;  /* 0x00000000491a7223 */ /* 0x000fe2000000001a */
[----:B------:R-:W-:Y:S01]  /*8730*/  HADD2.F32 R0, -RZ, R105.H1_H1 ;  /* 0x30000069ff007230 */ /* 0x000fe20000004100 */
[----:B------:R-:W-:Y:S01]  /*8740*/  F2FP.F16.F32.PACK_AB R124, R25, R24 ;  /* 0x00000018197c723e */ /* 0x000fe200000000ff */
[C---:B------:R-:W-:Y:S01]  /*8750*/  FMUL R28, R70.reuse, R32 ;  /* 0x00000020461c7220 */ /* 0x040fe20000400000 */
[----:B------:R-:W-:Y:S02]  /*8760*/  HADD2.F32 R2, -RZ, R106.H1_H1 ;  /* 0x3000006aff027230 */ /* 0x000fe40000004100 */
[C---:B------:R-:W-:Y:S01]  /*8770*/  FMUL R29, R70.reuse, R33 ;  /* 0x00000021461d7220 */ /* 0x040fe20000400000 */
[--C-:B------:R-:W-:Y:S02]  /*8780*/  HADD2.F32 R75, -RZ, R107.reuse.H0_H0 ;  /* 0x2000006bff4b7230 */ /* 0x100fe40000004100 */
[C---:B------:R-:W-:Y:S01]  /*8790*/  FFMA R31, R73.reuse, R0, R31 ;  /* 0x00000000491f7223 */ /* 0x040fe2000000001f */
[C---:B------:R-:W-:Y:S01]  /*87a0*/  FFMA R28, R73.reuse, R3, R28 ;  /* 0x00000003491c7223 */ /* 0x040fe2000000001c */
[----:B------:R-:W-:Y:S01]  /*87b0*/  FFMA R29, R73, R2, R29 ;  /* 0x00000002491d7223 */ /* 0x000fe2000000001d */
[C---:B------:R-:W-:Y:S01]  /*87c0*/  FMUL R30, R70.reuse, R34 ;  /* 0x00000022461e7220 */ /* 0x040fe20000400000 */
[----:B------:R-:W-:Y:S01]  /*87d0*/  HADD2.F32 R72, -RZ, R107.H1_H1 ;  /* 0x3000006bff487230 */ /* 0x000fe20000004100 */
[----:B------:R-:W-:Y:S01]  /*87e0*/  F2FP.F16.F32.PACK_AB R125, R31, R26 ;  /* 0x0000001a1f7d723e */ /* 0x000fe200000000ff */
        /* <DEDUP_REMOVED lines=16> */
[----:B-1----:R-:W-:Y:S01]  /*88f0*/  F2FP.F16.F32.PACK_AB R92, R33, R32 ;  /* 0x00000020215c723e */ /* 0x002fe200000000ff */
        /* <DEDUP_REMOVED lines=42> */
[--C-:B------:R-:W-:Y:S02]  /*8ba0*/  HADD2.F32 R3, -RZ, R128.reuse.H0_H0 ;  /* 0x20000080ff037230 */ /* 0x100fe40000004100 */
[C---:B------:R-:W-:Y:S01]  /*8bb0*/  FFMA R46, R73.reuse, R75, R46 ;  /* 0x0000004b492e7223 */ /* 0x040fe2000000002e */
[C---:B------:R-:W-:Y:S01]  /*8bc0*/  FMUL R48, R70.reuse, R52 ;  /* 0x0000003446307220 */ /* 0x040fe20000400000 */
        /* <DEDUP_REMOVED lines=17> */
[C---:B------:R-:W-:Y:S01]  /*8ce0*/  FFMA R52, R73.reuse, R0, R52 ;  /* 0x0000000049347223 */ /* 0x040fe20000000034 */
[C---:B------:R-:W-:Y:S01]  /*8cf0*/  FFMA R53, R73.reuse, R2, R53 ;  /* 0x0000000249357223 */ /* 0x040fe20000000035 */
[----:B------:R-:W-:Y:S02]  /*8d00*/  HADD2.F32 R0, -RZ, R131.H1_H1 ;  /* 0x30000083ff007230 */ /* 0x000fe40000004100 */
[----:B------:R-:W-:Y:S01]  /*8d10*/  FFMA R54, R73, R3, R54 ;  /* 0x0000000349367223 */ /* 0x000fe20000000036 */
[C---:B------:R-:W-:Y:S01]  /*8d20*/  FMUL R59, R70.reuse, R59 ;  /* 0x0000003b463b7220 */ /* 0x040fe20000400000 */
[--C-:B------:R-:W-:Y:S02]  /*8d30*/  HADD2.F32 R3, -RZ, R136.reuse.H0_H0 ;  /* 0x20000088ff037230 */ /* 0x100fe40000004100 */
[C---:B------:R-:W-:Y:S01]  /*8d40*/  FMUL R56, R70.reuse, R60 ;  /* 0x0000003c46387220 */ /* 0x040fe20000400000 */
[----:B------:R-:W-:Y:S02]  /*8d50*/  HADD2.F32 R2, -RZ, R136.H1_H1 ;  /* 0x30000088ff027230 */ /* 0x000fe40000004100 */
[C---:B------:R-:W-:Y:S01]  /*8d60*/  FMUL R57, R70.reuse, R61 ;  /* 0x0000003d46397220 */ /* 0x040fe20000400000 */
[--C-:B------:R-:W-:Y:S01]  /*8d70*/  HADD2.F32 R75, -RZ, R137.reuse.H0_H0 ;  /* 0x20000089ff4b7230 */ /* 0x100fe20000004100 */
[----:B------:R-:W-:Y:S01]  /*8d80*/  F2FP.F16.F32.PACK_AB R110, R45, R44 ;  /* 0x0000002c2d6e723e */ /* 0x000fe200000000ff */
[C---:B------:R-:W-:Y:S01]  /*8d90*/  FMUL R58, R70.reuse, R62 ;  /* 0x0000003e463a7220 */ /* 0x040fe20000400000 */
[----:B------:R-:W-:Y:S01]  /*8da0*/  F2FP.F16.F32.PACK_AB R111, R51, R46 ;  /* 0x0000002e336f723e */ /* 0x000fe200000000ff */
[C---:B------:R-:W-:Y:S01]  /*8db0*/  FFMA R59, R73.reuse, R0, R59 ;  /* 0x00000000493b7223 */ /* 0x040fe2000000003b */
[C---:B------:R-:W-:Y:S01]  /*8dc0*/  FFMA R56, R73.reuse, R3, R56 ;  /* 0x0000000349387223 */ /* 0x040fe20000000038 */
[----:B------:R-:W-:Y:S02]  /*8dd0*/  HADD2.F32 R0, -RZ, R137.H1_H1 ;  /* 0x30000089ff007230 */ /* 0x000fe40000004100 */
[C---:B------:R-:W-:Y:S01]  /*8de0*/  FFMA R57, R73.reuse, R2, R57 ;  /* 0x0000000249397223 */ /* 0x040fe20000000039 */
[----:B------:R1:W-:Y:S01]  /*8df0*/  STS.128 [R171+0x4400], R108 ;  /* 0x0044006cab007388 */ /* 0x0003e20000000c00 */
[C---:B------:R-:W-:Y:S01]  /*8e00*/  FMUL R63, R70.reuse, R63 ;  /* 0x0000003f463f7220 */ /* 0x040fe20000400000 */
[--C-:B------:R-:W-:Y:S02]  /*8e10*/  HADD2.F32 R3, -RZ, R138.reuse.H0_H0 ;  /* 0x2000008aff037230 */ /* 0x100fe40000004100 */
[C---:B------:R-:W-:Y:S01]  /*8e20*/  FFMA R58, R73.reuse, R75, R58 ;  /* 0x0000004b493a7223 */ /* 0x040fe2000000003a */
        /* <DEDUP_REMOVED lines=8> */
[----:B---3--:R-:W-:Y:S01]  /*8eb0*/  F2FP.F16.F32.PACK_AB R116, R49, R48 ;  /* 0x000000303174723e */ /* 0x008fe200000000ff */
[----:B------:R-:W-:Y:S01]  /*8ec0*/  FFMA R60, R73, R3, R60 ;  /* 0x00000003493c7223 */ /* 0x000fe2000000003c */
[----:B------:R-:W-:Y:S01]  /*8ed0*/  F2FP.F16.F32.PACK_AB R117, R55, R50 ;  /* 0x000000323775723e */ /* 0x000fe200000000ff */
[----:B------:R-:W-:Y:S01]  /*8ee0*/  FFMA R61, R73, R2, R61 ;  /* 0x00000002493d7223 */ /* 0x000fe2000000003d */
[----:B------:R-:W-:Y:S01]  /*8ef0*/  F2FP.F16.F32.PACK_AB R118, R53, R52 ;  /* 0x000000343576723e */ /* 0x000fe200000000ff */
[----:B------:R-:W-:Y:S01]  /*8f00*/  FFMA R62, R73, R75, R62 ;  /* 0x0000004b493e7223 */ /* 0x000fe2000000003e */
[----:B------:R-:W-:Y:S01]  /*8f10*/  F2FP.F16.F32.PACK_AB R119, R59, R54 ;  /* 0x000000363b77723e */ /* 0x000fe200000000ff */
[----:B------:R-:W-:Y:S01]  /*8f20*/  FFMA R67, R73, R72, R67 ;  /* 0x0000004849437223 */ /* 0x000fe20000000043 */
[----:B----4-:R-:W-:Y:S02]  /*8f30*/  F2FP.F16.F32.PACK_AB R124, R57, R56 ;  /* 0x00000038397c723e */ /* 0x010fe400000000ff */
[----:B------:R-:W-:Y:S01]  /*8f40*/  F2FP.F16.F32.PACK_AB R125, R63, R58 ;  /* 0x0000003a3f7d723e */ /* 0x000fe200000000ff */
[----:B------:R1:W-:Y:S01]  /*8f50*/  STS.128 [R156+0x4400], R116 ;  /* 0x004400749c007388 */ /* 0x0003e20000000c00 */
[----:B------:R-:W-:Y:S02]  /*8f60*/  F2FP.F16.F32.PACK_AB R126, R61, R60 ;  /* 0x0000003c3d7e723e */ /* 0x000fe400000000ff */
[----:B------:R-:W-:Y:S02]  /*8f70*/  F2FP.F16.F32.PACK_AB R127, R67, R62 ;  /* 0x0000003e437f723e */ /* 0x000fe400000000ff */
[----:B------:R-:W-:Y:S02]  /*8f80*/  LEA R0, R79, UR44, 0x3 ;  /* 0x0000002c4f007c11 */ /* 0x000fe4000f8e18ff */
[----:B------:R-:W-:Y:S01]  /*8f90*/  @P6 SHF.L.U32 R3, R160, 0x1f, RZ ;  /* 0x0000001fa0036819 */ /* 0x000fe200000006ff */
        /* <DEDUP_REMOVED lines=10> */
[----:B------:R-:W-:Y:S02]  /*9040*/  UIADD3 UR9, UPT, UPT, UR49, 0x40, URZ ;  /* 0x0000004031097890 */ /* 0x000fe4000fffe0ff */
[----:B------:R-:W-:Y:S01]  /*9050*/  UIADD3 UR8, UPT, UPT, UR44, 0x4400, URZ ;  /* 0x000044002c087890 */ /* 0x000fe2000fffe0ff */
[----:B------:R-:W-:Y:S01]  /*9060*/  UMOV UR10, UR50 ;  /* 0x00000032000a7c82 */ /* 0x000fe20008000000 */
[----:B------:R-:W-:Y:S01]  /*9070*/  UMOV UR11, UR36 ;  /* 0x00000024000b7c82 */ /* 0x000fe20008000000 */
[----:B--2---:R-:W-:Y:S04]  /*9080*/  UIADD3 UR4, UP0, UPT, UR6, 0x680, URZ ;  /* 0x0000068006047890 */ /* 0x004fe8000ff1e0ff */
[----:B------:R-:W-:Y:S09]  /*9090*/  UIADD3.X UR5, UPT, UPT, URZ, UR7, URZ, UP0, !UPT ;  /* 0x00000007ff057290 */ /* 0x000ff200087fe4ff */
[----:B------:R2:W-:Y:S01]  /*90a0*/  UTMASTG.3D [UR8], [UR4] ;  /* 0x00000008040073b5 */ /* 0x0005e20008010000 */
[----:B------:R0:W-:Y:S01]  /*90b0*/  UTMACMDFLUSH ;  /* 0x00000000000079b7 */ /* 0x0001e20000000000 */
[----:B--2---:R-:W-:Y:S04]  /*90c0*/  DEPBAR.LE SB0, 0x1 ;  /* 0x000080400000791a */ /* 0x004fe80000000000 */
.L_x_126:
[----:B------:R-:W-:Y:S05]  /*90d0*/  BSYNC.RECONVERGENT B0 ;  /* 0x0000000000007941 */ /* 0x000fea0003800200 */
.L_x_125:
[----:B------:R-:W-:Y:S01]  /*90e0*/  BAR.SYNC.DEFER_BLOCKING 0x1, 0x80 ;  /* 0x0042000000007b1d */ /* 0x000fe20000010000 */
[----:B------:R-:W-:Y:S04]  /*90f0*/  UIADD3 UR4, UPT, UPT, UR46, 0x1, URZ ;  /* 0x000000012e047890 */ /* 0x000fe8000fffe0ff */
[----:B------:R-:W-:Y:S04]  /*9100*/  UISETP.NE.AND UP0, UPT, UR4, 0x4, UPT ;  /* 0x000000040400788c */ /* 0x000fe8000bf05270 */
[----:B------:R-:W-:Y:S01]  /*9110*/  USEL UR45, UR4, URZ, UP0 ;  /* 0x000000ff042d7287 */ /* 0x000fe20008000000 */
[----:B------:R2:W-:Y:S01]  /*9120*/  @P6 SYNCS.ARRIVE.TRANS64.RED.A1T0 RZ, [R77+URZ], RZ ;  /* 0x000000ff4dff69a7 */ /* 0x0005e200081004ff */
[----:B------:R-:W-:Y:S01]  /*9130*/  BSSY B1, `(.L_x_127) ;  /* 0x0000020000017945 */ /* 0x000fe20003800000 */
[----:B------:R-:W3:Y:S02]  /*9140*/  @P6 SYNCS.PHASECHK.TRANS64.TRYWAIT P0, [R0+URZ+0x20], R3 ;  /* 0x00002003000065a7 */ /* 0x000ee400080011ff */
[----:B---3--:R-:W-:Y:S01]  /*9150*/  @P6 SEL R85, RZ, 0x1, !P0 ;  /* 0x00000001ff556807 */ /* 0x008fe20004000000 */
[----:B--2---:R-:W-:Y:S06]  /*9160*/  @!P6 BRA `(.L_x_128) ;  /* 0x000000000070e947 */ /* 0x004fec0003800000 */
        /* <DEDUP_REMOVED lines=9> */
[----:B------:R-:W-:Y:S04]  /*9200*/  SHF.L.U32 R7, R160, 0x1f, RZ ;  /* 0x0000001fa0077819 */ /* 0x000fe800000006ff */
[----:B------:R-:W2:Y:S02]  /*9210*/  SYNCS.PHASECHK.TRANS64.TRYWAIT P0, [R0+URZ+0x20], R7 ;  /* 0x00002007000075a7 */ /* 0x000ea400080011ff */
[----:B--2---:R-:W-:Y:S05]  /*9220*/  @!P0 BRA `(.L_x_131) ;  /* 0x0000003400488947 */ /* 0x004fea0003800000 */
.L_x_130:
[----:B------:R-:W-:Y:S05]  /*9230*/  BSYNC B0 ;  /* 0x0000000000007941 */ /* 0x000fea0003800000 */
.L_x_129:
        /* <DEDUP_REMOVED lines=15> */
.L_x_128:
[----:B------:R-:W-:Y:S05]  /*9330*/  BSYNC B1 ;  /* 0x0000000000017941 */ /* 0x000fea0003800000 */
.L_x_127:
[----:B---3--:R-:W-:Y:S05]  /*9340*/  VIADD R0, R71, 0x80 ;  /* 0x0000008047007836 */ /* 0x008fea0000000000 */
[----:B------:R-:W-:Y:S04]  /*9350*/  SHF.R.U32.HI R0, RZ, 0x15, R0 ;  /* 0x00000015ff007819 */ /* 0x000fe80000011600 */
[----:B------:R-:W-:Y:S11]  /*9360*/  LOP3.LUT P0, RZ, R0, 0x3, R151, 0x48, !PT ;  /* 0x0000000300ff7812 */ /* 0x000ff60007804897 */
[----:B------:R-:W-:Y:S02]  /*9370*/  @!UPT UIADD3 URZ, UPT, UPT, URZ, URZ, URZ ;  /* 0x000000fffffff290 */ /* 0x000fe4000fffe0ff */
[----:B------:R-:W-:Y:S05]  /*9380*/  @!P0 BRA `(.L_x_132) ;  /* 0x0000000000408947 */ /* 0x000fea0003800000 */
[----:B------:R-:W3:Y:S01]  /*9390*/  LDCU.64 UR8, c[0x4][0x70] ;  /* 0x01000e00ff0877ac */ /* 0x000ee20008000a00 */
[----:B------:R-:W-:Y:S01]  /*93a0*/  MOV R3, 0x0 ;  /* 0x0000000000037802 */ /* 0x000fe20000000f00 */
[----:B------:R-:W-:Y:S02]  /*93b0*/  HFMA2 R12, -RZ, RZ, 0, 5.9604644775390625e-08 ;  /* 0x00000001ff0c7431 */ /* 0x000fe400000001ff */
[----:B------:R-:W-:Y:S02]  /*93c0*/  IMAD.MOV.U32 R8, RZ, RZ, 0x192 ;  /* 0x00000192ff087424 */ /* 0x000fe400078e00ff */
[----:B------:R-:W-:Y:S01]  /*93d0*/  IMAD.MOV.U32 R13, RZ, RZ, RZ ;  /* 0x000000ffff0d7224 */ /* 0x000fe200078e00ff */
[----:B------:R-:W5:Y:S01]  /*93e0*/  LDCU.64 UR6, c[0x4][0x78] ;  /* 0x01000f00ff0677ac */ /* 0x000f620008000a00 */
[----:B------:R-:W1:Y:S01]  /*93f0*/  LDC.64 R2, c[0x4][R3] ;  /* 0x0100000003027b82 */ /* 0x000e620000000a00 */
[----:B------:R-:W2:Y:S01]  /*9400*/  LDCU.64 UR4, c[0x4][0x10] ;  /* 0x01000200ff0477ac */ /* 0x000ea20008000a00 */
[----:B---3--:R-:W-:Y:S01]  /*9410*/  MOV R5, UR9 ;  /* 0x0000000900057c02 */ /* 0x008fe20008000f00 */
[----:B------:R-:W-:Y:S01]  /*9420*/  IMAD.U32 R4, RZ, RZ, UR8 ;  /* 0x00000008ff047e24 */ /* 0x000fe2000f8e00ff */
[----:B-----5:R-:W-:Y:S01]  /*9430*/  MOV R7, UR7 ;  /* 0x0000000700077c02 */ /* 0x020fe20008000f00 */
[----:B------:R-:W-:Y:S01]  /*9440*/  IMAD.U32 R6, RZ, RZ, UR6 ;  /* 0x00000006ff067e24 */ /* 0x000fe2000f8e00ff */
[----:B--2---:R-:W-:Y:S01]  /*9450*/  MOV R11, UR5 ;  /* 0x00000005000b7c02 */ /* 0x004fe20008000f00 */
[----:B------:R-:W-:Y:S02]  /*9460*/  IMAD.U32 R10, RZ, RZ, UR4 ;  /* 0x00000004ff0a7e24 */ /* 0x000fe4000f8e00ff */
[----:B------:R-:W-:Y:S07]  /*9470*/  LEPC R20, `(.L_x_132) ;  /* 0x000000001014794e */ /* 0x000fee0000000000 */
[----:B-1--4-:R-:W-:Y:S05]  /*9480*/  CALL.ABS.NOINC R2 ;  /* 0x0000000002007343 */ /* 0x012fea0003c00000 */
.L_x_132:
[----:B------:R-:W-:Y:S05]  /*9490*/  WARPSYNC.ALL ;  /* 0x0000000000007948 */ /* 0x000fea0003800000 */
[----:B------:R-:W-:Y:S01]  /*94a0*/  R2UR UR4, R71 ;  /* 0x00000000470472ca */ /* 0x000fe200000e0000 */
[--C-:B----4-:R-:W-:Y:S01]  /*94b0*/  HADD2.F32 R72, -RZ, R80.reuse.H0_H0 ;  /* 0x20000050ff487230 */ /* 0x110fe20000004100 */
[----:B------:R-:W-:Y:S01]  /*94c0*/  ISETP.NE.AND P6, PT, R164, RZ, PT ;  /* 0x000000ffa400720c */ /* 0x000fe20003fc5270 */
[----:B------:R-:W-:Y:S01]  /*94d0*/  HADD2.F32 R75, -RZ, R80.H1_H1 ;  /* 0x30000050ff4b7230 */ /* 0x000fe20000004100 */
[----:B------:R-:W-:Y:S01]  /*94e0*/  MOV R3, UR45 ;  /* 0x0000002d00037c02 */ /* 0x000fe20008000f00 */
[----:B------:R-:W-:Y:S01]  /*94f0*/  BSSY.RECONVERGENT B0, `(.L_x_133) ;  /* 0x0000101000007945 */ /* 0x000fe20003800200 */
[----:B------:R-:W-:Y:S02]  /*9500*/  MOV R74, UR47 ;  /* 0x0000002f004a7c02 */ /* 0x000fe40008000f00 */
[----:B------:R-:W-:Y:S05]  /*9510*/  ISETP.NE.AND P0, PT, R163, RZ, PT ;  /* 0x000000ffa300720c */ /* 0x000fea0003f05270 */
[----:B------:R-:W3:Y:S02]  /*9520*/  LDTM.x64 R4, tmem[UR4+0x80] ;  /* 0x00008004000479ee */ /* 0x000ee40008340000 */
[----:B------:R-:W-:Y:S04]  /*9530*/  @P6 LEA R3, R3, UR44, 0x3 ;  /* 0x0000002c03036c11 */ /* 0x000fe8000f8e18ff */
[----:B------:R-:W-:Y:S04]  /*9540*/  @P6 IADD3 R3, PT, PT, R3, 0x40, RZ ;  /* 0x0000004003036810 */ /* 0x000fe80007ffe0ff */
[----:B------:R-:W-:Y:S01]  /*9550*/  @P6 PRMT R74, R74, 0x654, R3 ;  /* 0x000006544a4a6816 */ /* 0x000fe20000000003 */
[C---:B---3--:R-:W-:Y:S01]  /*9560*/  FMUL R0, R70.reuse, R4 ;  /* 0x0000000446007220 */ /* 0x048fe20000400000 */
[C---:B------:R-:W-:Y:S01]  /*9570*/  FMUL R3, R70.reuse, R6 ;  /* 0x0000000646037220 */ /* 0x040fe20000400000 */
[C---:B------:R-:W-:Y:S01]  /*9580*/  FMUL R4, R70.reuse, R8 ;  /* 0x0000000846047220 */ /* 0x040fe20000400000 */
[C---:B------:R-:W-:Y:S01]  /*9590*/  FMUL R6, R70.reuse, R10 ;  /* 0x0000000a46067220 */ /* 0x040fe20000400000 */
[C---:B------:R-:W-:Y:S01]  /*95a0*/  FFMA R0, R73.reuse, R72, R0 ;  /* 0x0000004849007223 */ /* 0x040fe20000000000 */
[C---:B------:R-:W-:Y:S01]  /*95b0*/  FMUL R8, R70.reuse, R12 ;  /* 0x0000000c46087220 */ /* 0x040fe20000400000 */
        /* <DEDUP_REMOVED lines=38> */
[--C-:B------:R-:W-:Y:S02]  /*9820*/  HADD2.F32 R64, -RZ, R81.reuse.H0_H0 ;  /* 0x20000051ff407230 */ /* 0x100fe40000004100 */
[C---:B------:R-:W-:Y:S01]  /*9830*/  FMUL R49, R70.reuse, R53 ;  /* 0x0000003546317220 */ /* 0x040fe20000400000 */
[C---:B------:R-:W-:Y:S01]  /*9840*/  FMUL R62, R70.reuse, R66 ;  /* 0x00000042463e7220 */ /* 0x040fe20000400000 */
[----:B------:R-:W-:Y:S02]  /*9850*/  HADD2.F32 R66, -RZ, R81.H1_H1 ;  /* 0x30000051ff427230 */ /* 0x000fe40000004100 */
[C---:B------:R-:W-:Y:S01]  /*9860*/  FMUL R53, R70.reuse, R57 ;  /* 0x0000003946357220 */ /* 0x040fe20000400000 */
[C---:B------:R-:W-:Y:S01]  /*9870*/  FMUL R7, R70.reuse, R7 ;  /* 0x0000000746077220 */ /* 0x040fe20000400000 */
[C---:B------:R-:W-:Y:S01]  /*9880*/  FMUL R57, R70.reuse, R61 ;  /* 0x0000003d46397220 */ /* 0x040fe20000400000 */
[----:B------:R-:W-:Y:S01]  /*9890*/  FMUL R61, R70, R65 ;  /* 0x00000041463d7220 */ /* 0x000fe20000400000 */
[--C-:B------:R-:W-:Y:S02]  /*98a0*/  HADD2.F32 R65, -RZ, R82.reuse.H0_H0 ;  /* 0x20000052ff417230 */ /* 0x100fe40000004100 */
[C---:B------:R-:W-:Y:S01]  /*98b0*/  FFMA R2, R73.reuse, R75, R2 ;  /* 0x0000004b49027223 */ /* 0x040fe20000000002 */
[C---:B------:R-:W-:Y:S01]  /*98c0*/  FFMA R3, R73.reuse, R64, R3 ;  /* 0x0000004049037223 */ /* 0x040fe20000000003 */
[----:B------:R-:W-:Y:S02]  /*98d0*/  HADD2.F32 R64, -RZ, R82.H1_H1 ;  /* 0x30000052ff407230 */ /* 0x000fe40000004100 */
[C---:B------:R-:W-:Y:S01]  /*98e0*/  FFMA R7, R73.reuse, R66, R7 ;  /* 0x0000004249077223 */ /* 0x040fe20000000007 */
[----:B------:R-:W-:Y:S01]  /*98f0*/  FFMA R4, R73, R65, R4 ;  /* 0x0000004149047223 */ /* 0x000fe20000000004 */
[--C-:B------:R-:W-:Y:S01]  /*9900*/  HADD2.F32 R65, -RZ, R83.reuse.H0_H0 ;  /* 0x20000053ff417230 */ /* 0x100fe20000004100 */
[----:B-1----:R-:W-:Y:S01]  /*9910*/  F2FP.F16.F32.PACK_AB R92, R2, R0 ;  /* 0x00000000025c723e */ /* 0x002fe200000000ff */
[----:B------:R-:W-:Y:S01]  /*9920*/  HADD2.F32 R0, -RZ, R83.H1_H1 ;  /* 0x30000053ff007230 */ /* 0x000fe20000004100 */
[----:B------:R-:W-:Y:S01]  /*9930*/  F2FP.F16.F32.PACK_AB R93, R7, R3 ;  /* 0x00000003075d723e */ /* 0x000fe200000000ff */
[--C-:B--2---:R-:W-:Y:S02]  /*9940*/  HADD2.F32 R3, -RZ, R88.reuse.H0_H0 ;  /* 0x20000058ff037230 */ /* 0x104fe40000004100 */
[C---:B------:R-:W-:Y:S01]  /*9950*/  FMUL R11, R70.reuse, R11 ;  /* 0x0000000b460b7220 */ /* 0x040fe20000400000 */
[----:B------:R-:W-:Y:S02]  /*9960*/  HADD2.F32 R2, -RZ, R88.H1_H1 ;  /* 0x30000058ff027230 */ /* 0x000fe40000004100 */
[C---:B------:R-:W-:Y:S01]  /*9970*/  FFMA R5, R73.reuse, R64, R5 ;  /* 0x0000004049057223 */ /* 0x040fe20000000005 */
[C---:B------:R-:W-:Y:S01]  /*9980*/  FFMA R6, R73.reuse, R65, R6 ;  /* 0x0000004149067223 */ /* 0x040fe20000000006 */
[C---:B------:R-:W-:Y:S01]  /*9990*/  FFMA R11, R73.reuse, R0, R11 ;  /* 0x00000000490b7223 */ /* 0x040fe2000000000b */
[--C-:B------:R-:W-:Y:S02]  /*99a0*/  HADD2.F32 R0, -RZ, R89.reuse.H0_H0 ;  /* 0x20000059ff007230 */ /* 0x100fe40000004100 */
[C---:B------:R-:W-:Y:S01]  /*99b0*/  FFMA R8, R73.reuse, R3, R8 ;  /* 0x0000000349087223 */ /* 0x040fe20000000008 */
[--C-:B------:R-:W-:Y:S02]  /*99c0*/  HADD2.F32 R3, -RZ, R90.reuse.H0_H0 ;  /* 0x2000005aff037230 */ /* 0x100fe40000004100 */
[C---:B------:R-:W-:Y:S01]  /*99d0*/  FFMA R9, R73.reuse, R2, R9 ;  /* 0x0000000249097223 */ /* 0x040fe20000000009 */
[----:B------:R-:W-:Y:S02]  /*99e0*/  HADD2.F32 R2, -RZ, R89.H1_H1 ;  /* 0x30000059ff027230 */ /* 0x000fe40000004100 */
[C---:B------:R-:W-:Y:S01]  /*99f0*/  FMUL R15, R70.reuse, R15 ;  /* 0x0000000f460f7220 */ /* 0x040fe20000400000 */
[----:B------:R-:W-:Y:S01]  /*9a00*/  FFMA R10, R73, R0, R10 ;  /* 0x00000000490a7223 */ /* 0x000fe2000000000a */
[----:B------:R-:W-:Y:S01]  /*9a10*/  HADD2.F32 R0, -RZ, R90.H1_H1 ;  /* 0x3000005aff007230 */ /* 0x000fe20000004100 */
[----:B------:R-:W-:Y:S01]  /*9a20*/  F2FP.F16.F32.PACK_AB R94, R5, R4 ;  /* 0x00000004055e723e */ /* 0x000fe200000000ff */
[--C-:B------:R-:W-:Y:S02]  /*9a30*/  HADD2.F32 R5, -RZ, R96.reuse.H0_H0 ;  /* 0x20000060ff057230 */ /* 0x100fe40000004100 */
[C---:B------:R-:W-:Y:S01]  /*9a40*/  FFMA R15, R73.reuse, R2, R15 ;  /* 0x00000002490f7223 */ /* 0x040fe2000000000f */
[--C-:B------:R-:W-:Y:S02]  /*9a50*/  HADD2.F32 R2, -RZ, R91.reuse.H1_H1 ;  /* 0x3000005bff027230 */ /* 0x100fe40000004100 */
[C---:B------:R-:W-:Y:S01]  /*9a60*/  FFMA R12, R73.reuse, R3, R12 ;  /* 0x00000003490c7223 */ /* 0x040fe2000000000c */
[----:B------:R-:W-:Y:S02]  /*9a70*/  HADD2.F32 R3, -RZ, R91.H0_H0 ;  /* 0x2000005bff037230 */ /* 0x000fe40000004100 */
[C---:B------:R-:W-:Y:S01]  /*9a80*/  FMUL R19, R70.reuse, R19 ;  /* 0x0000001346137220 */ /* 0x040fe20000400000 */
[----:B------:R-:W-:Y:S02]  /*9a90*/  HADD2.F32 R4, -RZ, R99.H1_H1 ;  /* 0x30000063ff047230 */ /* 0x000fe40000004100 */
[C---:B------:R-:W-:Y:S01]  /*9aa0*/  FFMA R13, R73.reuse, R0, R13 ;  /* 0x00000000490d7223 */ /* 0x040fe2000000000d */
[----:B------:R-:W-:Y:S02]  /*9ab0*/  HADD2.F32 R0, -RZ, R96.H1_H1 ;  /* 0x30000060ff007230 */ /* 0x000fe40000004100 */
[C---:B------:R-:W-:Y:S01]  /*9ac0*/  FFMA R14, R73.reuse, R3, R14 ;  /* 0x00000003490e7223 */ /* 0x040fe2000000000e */
[--C-:B------:R-:W-:Y:S02]  /*9ad0*/  HADD2.F32 R3, -RZ, R98.reuse.H0_H0 ;  /* 0x20000062ff037230 */ /* 0x100fe40000004100 */
[C---:B------:R-:W-:Y:S01]  /*9ae0*/  FFMA R19, R73.reuse, R2, R19 ;  /* 0x0000000249137223 */ /* 0x040fe20000000013 */
[----:B------:R-:W-:Y:S02]  /*9af0*/  HADD2.F32 R2, -RZ, R97.H0_H0 ;  /* 0x20000061ff027230 */ /* 0x000fe40000004100 */
[C---:B------:R-:W-:Y:S01]  /*9b00*/  FFMA R16, R73.reuse, R5, R16 ;  /* 0x0000000549107223 */ /* 0x040fe20000000010 */
[----:B------:R-:W-:Y:S02]  /*9b10*/  HADD2.F32 R5, -RZ, R99.H0_H0 ;  /* 0x20000063ff057230 */ /* 0x000fe40000004100 */
[C---:B------:R-:W-:Y:S01]  /*9b20*/  FFMA R17, R73.reuse, R0, R17 ;  /* 0x0000000049117223 */ /* 0x040fe20000000011 */
[----:B------:R-:W-:Y:S02]  /*9b30*/  HADD2.F32 R0, -RZ, R97.H1_H1 ;  /* 0x30000061ff007230 */ /* 0x000fe40000004100 */
[C---:B------:R-:W-:Y:S01]  /*9b40*/  FMUL R23, R70.reuse, R23 ;  /* 0x0000001746177220 */ /* 0x040fe20000400000 */
[C---:B------:R-:W-:Y:S01]  /*9b50*/  FFMA R18, R73.reuse, R2, R18 ;  /* 0x0000000249127223 */ /* 0x040fe20000000012 */
[----:B------:R-:W-:Y:S02]  /*9b60*/  HADD2.F32 R2, -RZ, R98.H1_H1 ;  /* 0x30000062ff027230 */ /* 0x000fe40000004100 */
[C---:B------:R-:W-:Y:S01]  /*9b70*/  FMUL R27, R70.reuse, R27 ;  /* 0x0000001b461b7220 */ /* 0x040fe20000400000 */
[C---:B------:R-:W-:Y:S01]  /*9b80*/  FFMA R23, R73.reuse, R0, R23 ;  /* 0x0000000049177223 */ /* 0x040fe20000000017 */
[----:B------:R-:W-:Y:S02]  /*9b90*/  HADD2.F32 R0, -RZ, R104.H0_H0 ;  /* 0x20000068ff007230 */ /* 0x000fe40000004100 */
[C---:B------:R-:W-:Y:S01]  /*9ba0*/  FFMA R20, R73.reuse, R3, R20 ;  /* 0x0000000349147223 */ /* 0x040fe20000000014 */
[----:B------:R-:W-:Y:S02]  /*9bb0*/  HADD2.F32 R3, -RZ, R106.H0_H0 ;  /* 0x2000006aff037230 */ /* 0x000fe40000004100 */
[C---:B------:R-:W-:Y:S01]  /*9bc0*/  FFMA R21, R73.reuse, R2, R21 ;  /* 0x0000000249157223 */ /* 0x040fe20000000015 */
[C---:B------:R-:W-:Y:S01]  /*9bd0*/  FFMA R22, R73.reuse, R5, R22 ;  /* 0x0000000549167223 */ /* 0x040fe20000000016 */
[C---:B------:R-:W-:Y:S01]  /*9be0*/  FFMA R27, R73.reuse, R4, R27 ;  /* 0x00000004491b7223 */ /* 0x040fe2000000001b */
[C---:B------:R-:W-:Y:S01]  /*9bf0*/  FFMA R24, R73.reuse, R0, R24 ;  /* 0x0000000049187223 */ /* 0x040fe20000000018 */
[----:B------:R-:W-:Y:S02]  /*9c00*/  HADD2.F32 R2, -RZ, R104.H1_H1 ;  /* 0x30000068ff027230 */ /* 0x000fe40000004100 */
[C---:B------:R-:W-:Y:S01]  /*9c10*/  FMUL R31, R70.reuse, R31 ;  /* 0x0000001f461f7220 */ /* 0x040fe20000400000 */
[----:B------:R-:W-:Y:S02]  /*9c20*/  HADD2.F32 R0, -RZ, R105.H0_H0 ;  /* 0x20000069ff007230 */ /* 0x000fe40000004100 */
[C---:B------:R-:W-:Y:S01]  /*9c30*/  FMUL R35, R70.reuse, R35 ;  /* 0x0000002346237220 */ /* 0x040fe20000400000 */
[----:B------:R-:W-:Y:S02]  /*9c40*/  HADD2.F32 R5, -RZ, R107.H0_H0 ;  /* 0x2000006bff057230 */ /* 0x000fe40000004100 */
[C---:B------:R-:W-:Y:S01]  /*9c50*/  FFMA R25, R73.reuse, R2, R25 ;  /* 0x0000000249197223 */ /* 0x040fe20000000019 */
[----:B------:R-:W-:Y:S02]  /*9c60*/  HADD2.F32 R2, -RZ, R106.H1_H1 ;  /* 0x3000006aff027230 */ /* 0x000fe40000004100 */
[----:B------:R-:W-:Y:S01]  /*9c70*/  FFMA R26, R73, R0, R26 ;  /* 0x00000000491a7223 */ /* 0x000fe2000000001a */
[----:B------:R-:W-:Y:S02]  /*9c80*/  HADD2.F32 R0, -RZ, R105.H1_H1 ;  /* 0x30000069ff007230 */ /* 0x000fe40000004100 */
[C---:B------:R-:W-:Y:S01]  /*9c90*/  FMUL R39, R70.reuse, R39 ;  /* 0x0000002746277220 */ /* 0x040fe20000400000 */
[----:B------:R-:W-:Y:S01]  /*9ca0*/  HADD2.F32 R4, -RZ, R107.H1_H1 ;  /* 0x3000006bff047230 */ /* 0x000fe20000004100 */
[----:B------:R-:W-:Y:S01]  /*9cb0*/  F2FP.F16.F32.PACK_AB R95, R11, R6 ;  /* 0x000000060b5f723e */ /* 0x000fe200000000ff */
[C---:B------:R-:W-:Y:S01]  /*9cc0*/  FMUL R43, R70.reuse, R43 ;  /* 0x0000002b462b7220 */ /* 0x040fe20000400000 */
[C---:B------:R-:W-:Y:S01]  /*9cd0*/  FFMA R31, R73.reuse, R0, R31 ;  /* 0x00000000491f7223 */ /* 0x040fe2000000001f */
[--C-:B------:R-:W-:Y:S02]  /*9ce0*/  HADD2.F32 R0, -RZ, R112.reuse.H0_H0 ;  /* 0x20000070ff007230 */ /* 0x100fe40000004100 */
[C---:B------:R-:W-:Y:S01]  /*9cf0*/  FFMA R28, R73.reuse, R3, R28 ;  /* 0x00000003491c7223 */ /* 0x040fe2000000001c */
[----:B------:R1:W-:Y:S01]  /*9d00*/  STS.128 [R166+UR44+0x8400], R92 ;  /* 0x0084005ca6007988 */ /* 0x0003e20008000c2c */
[C---:B------:R-:W-:Y:S01]  /*9d10*/  FFMA R29, R73.reuse, R2, R29 ;  /* 0x00000002491d7223 */ /* 0x040fe2000000001d */
[C---:B------:R-:W-:Y:S01]  /*9d20*/  FFMA R30, R73.reuse, R5, R30 ;  /* 0x00000005491e7223 */ /* 0x040fe2000000001e */
[C---:B------:R-:W-:Y:S01]  /*9d30*/  FFMA R35, R73.reuse, R4, R35 ;  /* 0x0000000449237223 */ /* 0x040fe20000000023 */
[----:B------:R-:W-:Y:S02]  /*9d40*/  HADD2.F32 R2, -RZ, R112.H1_H1 ;  /* 0x30000070ff027230 */ /* 0x000fe40000004100 */
[----:B------:R-:W-:Y:S01]  /*9d50*/  FFMA R32, R73, R0, R32 ;  /* 0x0000000049207223 */ /* 0x000fe20000000020 */
[--C-:B------:R-:W-:Y:S01]  /*9d60*/  HADD2.F32 R3, -RZ, R113.reuse.H0_H0 ;  /* 0x20000071ff037230 */ /* 0x100fe20000004100 */
[----:B------:R-:W-:Y:S01]  /*9d70*/  F2FP.F16.F32.PACK_AB R8, R9, R8 ;  /* 0x000000080908723e */ /* 0x000fe200000000ff */
[----:B------:R-:W-:Y:S02]  /*9d80*/  HADD2.F32 R0, -RZ, R113.H1_H1 ;  /* 0x30000071ff007230 */ /* 0x000fe40000004100 */
[C---:B------:R-:W-:Y:S01]  /*9d90*/  FFMA R33, R73.reuse, R2, R33 ;  /* 0x0000000249217223 */ /* 0x040fe20000000021 */
[--C-:B------:R-:W-:Y:S02]  /*9da0*/  HADD2.F32 R5, -RZ, R115.reuse.H0_H0 ;  /* 0x20000073ff057230 */ /* 0x100fe40000004100 */
[C---:B------:R-:W-:Y:S01]  /*9db0*/  FFMA R34, R73.reuse, R3, R34 ;  /* 0x0000000349227223 */ /* 0x040fe20000000022 */
[--C-:B------:R-:W-:Y:S02]  /*9dc0*/  HADD2.F32 R3, -RZ, R114.reuse.H0_H0 ;  /* 0x20000072ff037230 */ /* 0x100fe40000004100 */
[----:B------:R-:W-:Y:S01]  /*9dd0*/  FFMA R39, R73, R0, R39 ;  /* 0x0000000049277223 */ /* 0x000fe20000000027 */
[----:B------:R-:W-:Y:S01]  /*9de0*/  HADD2.F32 R0, -RZ, R114.H1_H1 ;  /* 0x30000072ff007230 */ /* 0x000fe20000004100 */
[----:B------:R-:W-:Y:S01]  /*9df0*/  F2FP.F16.F32.PACK_AB R9, R15, R10 ;  /* 0x0000000a0f09723e */ /* 0x000fe200000000ff */
[----:B------:R-:W-:Y:S02]  /*9e00*/  HADD2.F32 R2, -RZ, R115.H1_H1 ;  /* 0x30000073ff027230 */ /* 0x000fe40000004100 */
[C---:B------:R-:W-:Y:S01]  /*9e10*/  FFMA R36, R73.reuse, R3, R36 ;  /* 0x0000000349247223 */ /* 0x040fe20000000024 */
[--C-:B------:R-:W-:Y:S02]  /*9e20*/  HADD2.F32 R3, -RZ, R121.reuse.H0_H0 ;  /* 0x20000079ff037230 */ /* 0x100fe40000004100 */
[C---:B------:R-:W-:Y:S01]  /*9e30*/  FFMA R37, R73.reuse, R0, R37 ;  /* 0x0000000049257223 */ /* 0x040fe20000000025 */
[C---:B------:R-:W-:Y:S01]  /*9e40*/  FFMA R38, R73.reuse, R5, R38 ;  /* 0x0000000549267223 */ /* 0x040fe20000000026 */
[--C-:B------:R-:W-:Y:S02]  /*9e50*/  HADD2.F32 R0, -RZ, R120.reuse.H0_H0 ;  /* 0x20000078ff007230 */ /* 0x100fe40000004100 */
[----:B------:R-:W-:Y:S01]  /*9e60*/  FFMA R43, R73, R2, R43 ;  /* 0x00000002492b7223 */ /* 0x000fe2000000002b */
[----:B------:R-:W-:Y:S01]  /*9e70*/  HADD2.F32 R2, -RZ, R120.H1_H1 ;  /* 0x30000078ff027230 */ /* 0x000fe20000004100 */
[----:B------:R-:W-:Y:S01]  /*9e80*/  F2FP.F16.F32.PACK_AB R10, R13, R12 ;  /* 0x0000000c0d0a723e */ /* 0x000fe200000000ff */
[C---:B------:R-:W-:Y:S01]  /*9e90*/  FMUL R47, R70.reuse, R47 ;  /* 0x0000002f462f7220 */ /* 0x040fe20000400000 */
[----:B------:R-:W-:Y:S01]  /*9ea0*/  F2FP.F16.F32.PACK_AB R11, R19, R14 ;  /* 0x0000000e130b723e */ /* 0x000fe200000000ff */
[C---:B------:R-:W-:Y:S01]  /*9eb0*/  FFMA R40, R73.reuse, R0, R40 ;  /* 0x0000000049287223 */ /* 0x040fe20000000028 */
[----:B------:R-:W-:Y:S02]  /*9ec0*/  HADD2.F32 R0, -RZ, R121.H1_H1 ;  /* 0x30000079ff007230 */ /* 0x000fe40000004100 */
[C---:B------:R-:W-:Y:S01]  /*9ed0*/  FFMA R41, R73.reuse, R2, R41 ;  /* 0x0000000249297223 */ /* 0x040fe20000000029 */
[----:B------:R-:W-:Y:S01]  /*9ee0*/  FFMA R42, R73, R3, R42 ;  /* 0x00000003492a7223 */ /* 0x000fe2000000002a */
[----:B------:R1:W-:Y:S01]  /*9ef0*/  STS.128 [R168+0x8400], R8 ;  /* 0x00840008a8007388 */ /* 0x0003e20000000c00 */
[--C-:B------:R-:W-:Y:S01]  /*9f00*/  HADD2.F32 R3, -RZ, R122.reuse.H0_H0 ;  /* 0x2000007aff037230 */ /* 0x100fe20000004100 */
[----:B------:R-:W-:Y:S01]  /*9f10*/  F2FP.F16.F32.PACK_AB R16, R17, R16 ;  /* 0x000000101110723e */ /* 0x000fe200000000ff */
[----:B------:R-:W-:Y:S01]  /*9f20*/  HADD2.F32 R2, -RZ, R122.H1_H1 ;  /* 0x3000007aff027230 */ /* 0x000fe20000004100 */
[----:B------:R-:W-:Y:S01]  /*9f30*/  F2FP.F16.F32.PACK_AB R17, R23, R18 ;  /* 0x000000121711723e */ /* 0x000fe200000000ff */
[----:B------:R-:W-:Y:S01]  /*9f40*/  FFMA R47, R73, R0, R47 ;  /* 0x00000000492f7223 */ /* 0x000fe2000000002f */
[--C-:B------:R-:W-:Y:S01]  /*9f50*/  HADD2.F32 R5, -RZ, R123.reuse.H0_H0 ;  /* 0x2000007bff057230 */ /* 0x100fe20000004100 */
[----:B------:R-:W-:Y:S01]  /*9f60*/  F2FP.F16.F32.PACK_AB R18, R21, R20 ;  /* 0x000000141512723e */ /* 0x000fe200000000ff */
[----:B------:R-:W-:Y:S01]  /*9f70*/  HADD2.F32 R0, -RZ, R123.H1_H1 ;  /* 0x3000007bff007230 */ /* 0x000fe20000004100 */
[----:B------:R-:W-:Y:S01]  /*9f80*/  F2FP.F16.F32.PACK_AB R19, R27, R22 ;  /* 0x000000161b13723e */ /* 0x000fe200000000ff */
[C---:B------:R-:W-:Y:S01]  /*9f90*/  FMUL R51, R70.reuse, R51 ;  /* 0x0000003346337220 */ /* 0x040fe20000400000 */
[C---:B------:R-:W-:Y:S01]  /*9fa0*/  FFMA R44, R73.reuse, R3, R44 ;  /* 0x00000003492c7223 */ /* 0x040fe2000000002c */
[C---:B------:R-:W-:Y:S01]  /*9fb0*/  FFMA R45, R73.reuse, R2, R45 ;  /* 0x00000002492d7223 */ /* 0x040fe2000000002d */
[C---:B------:R-:W-:Y:S01]  /*9fc0*/  FFMA R46, R73.reuse, R5, R46 ;  /* 0x00000005492e7223 */ /* 0x040fe2000000002e */
[----:B------:R1:W-:Y:S01]  /*9fd0*/  STS.128 [R165+0x8400], R16 ;  /* 0x00840010a5007388 */ /* 0x0003e20000000c00 */
[----:B------:R-:W-:Y:S01]  /*9fe0*/  FFMA R51, R73, R0, R51 ;  /* 0x0000000049337223 */ /* 0x000fe20000000033 */
[--C-:B------:R-:W-:Y:S01]  /*9ff0*/  HADD2.F32 R3, -RZ, R128.reuse.H0_H0 ;  /* 0x20000080ff037230 */ /* 0x100fe20000004100 */
[----:B------:R-:W-:Y:S01]  /*a000*/  F2FP.F16.F32.PACK_AB R24, R25, R24 ;  /* 0x000000181918723e */ /* 0x000fe200000000ff */
[----:B------:R-:W-:Y:S01]  /*a010*/  HADD2.F32 R0, -RZ, R128.H1_H1 ;  /* 0x30000080ff007230 */ /* 0x000fe20000004100 */
[----:B------:R-:W-:Y:S01]  /*a020*/  F2FP.F16.F32.PACK_AB R25, R31, R26 ;  /* 0x0000001a1f19723e */ /* 0x000fe200000000ff */
        /* <DEDUP_REMOVED lines=16> */
[----:B------:R-:W-:Y:S01]  /*a130*/  FFMA R52, R73, R0, R52 ;  /* 0x0000000049347223 */ /* 0x000fe20000000034 */
[----:B------:R-:W-:Y:S01]  /*a140*/  F2FP.F16.F32.PACK_AB R35, R43, R38 ;  /* 0x000000262b23723e */ /* 0x000fe200000000ff */
[C---:B------:R-:W-:Y:S01]  /*a150*/  FFMA R53, R73.reuse, R2, R53 ;  /* 0x0000000249357223 */ /* 0x040fe20000000035 */
[----:B------:R-:W-:Y:S01]  /*a160*/  FFMA R54, R73, R3, R54 ;  /* 0x0000000349367223 */ /* 0x000fe20000000036 */
[----:B------:R-:W-:Y:S01]  /*a170*/  HADD2.F32 R0, -RZ, R131.H1_H1 ;  /* 0x30000083ff007230 */ /* 0x000fe20000004100 */
[----:B------:R-:W-:Y:S01]  /*a180*/  F2FP.F16.F32.PACK_AB R40, R41, R40 ;  /* 0x000000282928723e */ /* 0x000fe200000000ff */
[----:B------:R1:W-:Y:S01]  /*a190*/  STS.128 [R157+0x8400], R32 ;  /* 0x008400209d007388 */ /* 0x0003e20000000c00 */
[C---:B------:R-:W-:Y:S01]  /*a1a0*/  FMUL R59, R70.reuse, R59 ;  /* 0x0000003b463b7220 */ /* 0x040fe20000400000 */
[--C-:B------:R-:W-:Y:S01]  /*a1b0*/  HADD2.F32 R3, -RZ, R136.reuse.H0_H0 ;  /* 0x20000088ff037230 */ /* 0x100fe20000004100 */
[----:B------:R-:W-:Y:S01]  /*a1c0*/  F2FP.F16.F32.PACK_AB R41, R47, R42 ;  /* 0x0000002a2f29723e */ /* 0x000fe200000000ff */
[----:B------:R-:W-:Y:S01]  /*a1d0*/  HADD2.F32 R2, -RZ, R136.H1_H1 ;  /* 0x30000088ff027230 */ /* 0x000fe20000004100 */
[----:B------:R-:W-:Y:S01]  /*a1e0*/  F2FP.F16.F32.PACK_AB R42, R45, R44 ;  /* 0x0000002c2d2a723e */ /* 0x000fe200000000ff */
[--C-:B------:R-:W-:Y:S01]  /*a1f0*/  HADD2.F32 R5, -RZ, R137.reuse.H0_H0 ;  /* 0x20000089ff057230 */ /* 0x100fe20000004100 */
        /* <DEDUP_REMOVED lines=8> */
[----:B------:R-:W-:Y:S01]  /*a280*/  FFMA R58, R73, R5, R58 ;  /* 0x00000005493a7223 */ /* 0x000fe2000000003a */
[----:B------:R-:W-:Y:S01]  /*a290*/  HADD2.F32 R2, -RZ, R138.H1_H1 ;  /* 0x3000008aff027230 */ /* 0x000fe20000004100 */
[----:B------:R-:W-:Y:S01]  /*a2a0*/  F2FP.F16.F32.PACK_AB R48, R49, R48 ;  /* 0x000000303130723e */ /* 0x000fe200000000ff */
[--C-:B------:R-:W-:Y:S01]  /*a2b0*/  HADD2.F32 R5, -RZ, R139.reuse.H0_H0 ;  /* 0x2000008bff057230 */ /* 0x100fe20000004100 */
[----:B------:R-:W-:Y:S01]  /*a2c0*/  F2FP.F16.F32.PACK_AB R49, R55, R50 ;  /* 0x000000323731723e */ /* 0x000fe200000000ff */
[----:B------:R-:W-:Y:S02]  /*a2d0*/  HADD2.F32 R4, -RZ, R139.H1_H1 ;  /* 0x3000008bff047230 */ /* 0x000fe40000004100 */
[----:B------:R-:W-:Y:S01]  /*a2e0*/  FFMA R63, R73, R0, R63 ;  /* 0x00000000493f7223 */ /* 0x000fe2000000003f */
[----:B------:R-:W-:Y:S01]  /*a2f0*/  FMUL R67, R70, R67 ;  /* 0x0000004346437220 */ /* 0x000fe20000400000 */
[----:B------:R-:W-:Y:S01]  /*a300*/  F2FP.F16.F32.PACK_AB R50, R53, R52 ;  /* 0x000000343532723e */ /* 0x000fe200000000ff */
[----:B------:R-:W-:Y:S01]  /*a310*/  FFMA R60, R73, R3, R60 ;  /* 0x00000003493c7223 */ /* 0x000fe2000000003c */
[----:B------:R-:W-:Y:S01]  /*a320*/  F2FP.F16.F32.PACK_AB R51, R59, R54 ;  /* 0x000000363b33723e */ /* 0x000fe200000000ff */
[C---:B------:R-:W-:Y:S01]  /*a330*/  FFMA R61, R73.reuse, R2, R61 ;  /* 0x00000002493d7223 */ /* 0x040fe2000000003d */
[C---:B------:R-:W-:Y:S01]  /*a340*/  FFMA R62, R73.reuse, R5, R62 ;  /* 0x00000005493e7223 */ /* 0x040fe2000000003e */
[----:B------:R-:W-:Y:S01]  /*a350*/  FFMA R67, R73, R4, R67 ;  /* 0x0000000449437223 */ /* 0x000fe20000000043 */
[----:B------:R-:W-:Y:S01]  /*a360*/  F2FP.F16.F32.PACK_AB R56, R57, R56 ;  /* 0x000000383938723e */ /* 0x000fe200000000ff */
[----:B------:R1:W-:Y:S01]  /*a370*/  STS.128 [R156+0x8400], R48 ;  /* 0x008400309c007388 */ /* 0x0003e20000000c00 */
[----:B------:R-:W-:Y:S02]  /*a380*/  F2FP.F16.F32.PACK_AB R57, R63, R58 ;  /* 0x0000003a3f39723e */ /* 0x000fe400000000ff */
        /* <DEDUP_REMOVED lines=23> */
.L_x_134:
[----:B------:R-:W-:Y:S05]  /*a500*/  BSYNC.RECONVERGENT B0 ;  /* 0x0000000000007941 */ /* 0x000fea0003800200 */
.L_x_133:
        /* <DEDUP_REMOVED lines=13> */
[----:B-1----:R-:W-:Y:S04]  /*a5e0*/  @P1 IADD3 R9, PT, PT, R79, UR44, RZ ;  /* 0x0000002c4f091c10 */ /* 0x002fe8000fffe0ff */
[----:B------:R-:W-:Y:S01]  /*a5f0*/  @P1 IADD3 R7, PT, PT, R84, R9, RZ ;  /* 0x0000000954071210 */ /* 0x000fe20007ffe0ff */
[--C-:B------:R-:W-:Y:S02]  /*a600*/  @P1 IMAD.IADD R5, R78, 0x1, R9.reuse ;  /* 0x000000014e051824 */ /* 0x100fe400078e0209 */
[----:B------:R-:W-:Y:S01]  /*a610*/  @P1 IMAD.IADD R2, R100, 0x1, R9 ;  /* 0x0000000164021824 */ /* 0x000fe200078e0209 */
[----:B------:R-:W-:Y:S06]  /*a620*/  @P0 BRA `(.L_x_138) ;  /* 0x00000000000c0947 */ /* 0x000fec0003800000 */
[----:B------:R-:W-:Y:S04]  /*a630*/  SHF.L.U32 R0, R160, 0x1f, RZ ;  /* 0x0000001fa0007819 */ /* 0x000fe800000006ff */
[----:B------:R-:W1:Y:S02]  /*a640*/  SYNCS.PHASECHK.TRANS64.TRYWAIT P0, [R3+URZ+0x20], R0 ;  /* 0x00002000030075a7 */ /* 0x000e6400080011ff */
[----:B-1----:R-:W-:Y:S05]  /*a650*/  @!P0 BRA `(.L_x_139) ;  /* 0x0000002000508947 */ /* 0x002fea0003800000 */
.L_x_138:
[----:B------:R-:W-:Y:S05]  /*a660*/  BSYNC B0 ;  /* 0x0000000000007941 */ /* 0x000fea0003800000 */
.L_x_137:
[----:B------:R-:W-:Y:S11]  /*a670*/  ISETP.NE.AND P0, PT, R86, RZ, PT ;  /* 0x000000ff5600720c */ /* 0x000ff60003f05270 */
[----:B------:R-:W-:Y:S02]  /*a680*/  @!UPT UIADD3 URZ, UPT, UPT, URZ, URZ, URZ ;  /* 0x000000fffffff290 */ /* 0x000fe4000fffe0ff */
[----:B------:R2:W3:Y:S01]  /*a690*/  @P0 LDS.128 R80, [R79+UR44+0x400] ;  /* 0x0004002c4f500984 */ /* 0x0004e20008000c00 */
[----:B-1----:R-:W-:Y:S01]  /*a6a0*/  @P0 IMAD.IADD R3, R84, 0x1, R5 ;  /* 0x0000000154030824 */ /* 0x002fe200078e0205 */
[C---:B------:R-:W-:Y:S01]  /*a6b0*/  @P0 IADD3 R4, PT, PT, R100.reuse, R5, RZ ;  /* 0x0000000564040210 */ /* 0x040fe20007ffe0ff */
[C---:B------:R-:W-:Y:S01]  /*a6c0*/  @P0 IMAD.IADD R0, R100.reuse, 0x1, R7 ;  /* 0x0000000164000824 */ /* 0x040fe200078e0207 */
[----:B------:R2:W4:Y:S02]  /*a6d0*/  @P0 LDS.128 R88, [R2+0x400] ;  /* 0x0004000002580984 */ /* 0x0005240000000c00 */
[----:B------:R-:W-:Y:S02]  /*a6e0*/  @P0 IADD3 R100, PT, PT, R100, R3, RZ ;  /* 0x0000000364640210 */ /* 0x000fe40007ffe0ff */
[----:B------:R2:W1:Y:S04]  /*a6f0*/  @P0 LDS.128 R96, [R7+0x400] ;  /* 0x0004000007600984 */ /* 0x0004680000000c00 */
[----:B------:R2:W1:Y:S04]  /*a700*/  @P0 LDS.128 R104, [R0+0x400] ;  /* 0x0004000000680984 */ /* 0x0004680000000c00 */
[----:B------:R2:W1:Y:S04]  /*a710*/  @P0 LDS.128 R112, [R5+0x400] ;  /* 0x0004000005700984 */ /* 0x0004680000000c00 */
[----:B------:R2:W1:Y:S04]  /*a720*/  @P0 LDS.128 R120, [R4+0x400] ;  /* 0x0004000004780984 */ /* 0x0004680000000c00 */
[----:B------:R2:W1:Y:S04]  /*a730*/  @P0 LDS.128 R128, [R3+0x400] ;  /* 0x0004000003800984 */ /* 0x0004680000000c00 */
[----:B------:R2:W1:Y:S02]  /*a740*/  @P0 LDS.128 R136, [R100+0x400] ;  /* 0x0004000064880984 */ /* 0x0004640000000c00 */
.L_x_136:
[----:B------:R-:W-:Y:S05]  /*a750*/  BSYNC B1 ;  /* 0x0000000000017941 */ /* 0x000fea0003800000 */
.L_x_135:
[----:B--2---:R-:W-:Y:S05]  /*a760*/  VIADD R0, R71, 0xc0 ;  /* 0x000000c047007836 */ /* 0x004fea0000000000 */
[----:B------:R-:W-:Y:S04]  /*a770*/  SHF.R.U32.HI R0, RZ, 0x15, R0 ;  /* 0x00000015ff007819 */ /* 0x000fe80000011600 */
[----:B------:R-:W-:Y:S11]  /*a780*/  LOP3.LUT P0, RZ, R0, 0x3, R151, 0x48, !PT ;  /* 0x0000000300ff7812 */ /* 0x000ff60007804897 */
[----:B------:R-:W-:Y:S02]  /*a790*/  @!UPT UIADD3 URZ, UPT, UPT, URZ, URZ, URZ ;  /* 0x000000fffffff290 */ /* 0x000fe4000fffe0ff */
[----:B------:R-:W-:Y:S05]  /*a7a0*/  @!P0 BRA `(.L_x_140) ;  /* 0x0000000000408947 */ /* 0x000fea0003800000 */
[----:B------:R-:W2:Y:S01]  /*a7b0*/  LDCU.64 UR8, c[0x4][0x70] ;  /* 0x01000e00ff0877ac */ /* 0x000ea20008000a00 */
[----:B------:R-:W-:Y:S01]  /*a7c0*/  MOV R3, 0x0 ;  /* 0x0000000000037802 */ /* 0x000fe20000000f00 */
[----:B------:R-:W-:Y:S02]  /*a7d0*/  HFMA2 R12, -RZ, RZ, 0, 5.9604644775390625e-08 ;  /* 0x00000001ff0c7431 */ /* 0x000fe400000001ff */
[----:B-1----:R-:W-:Y:S02]  /*a7e0*/  IMAD.MOV.U32 R8, RZ, RZ, 0x192 ;  /* 0x00000192ff087424 */ /* 0x002fe400078e00ff */
[----:B------:R-:W-:Y:S01]  /*a7f0*/  IMAD.MOV.U32 R13, RZ, RZ, RZ ;  /* 0x000000ffff0d7224 */ /* 0x000fe200078e00ff */
[----:B------:R-:W1:Y:S01]  /*a800*/  LDCU.64 UR6, c[0x4][0x78] ;  /* 0x01000f00ff0677ac */ /* 0x000e620008000a00 */
[----:B------:R-:W3:Y:S01]  /*a810*/  LDC.64 R2, c[0x4][R3] ;  /* 0x0100000003027b82 */ /* 0x000ee20000000a00 */
[----:B------:R-:W5:Y:S01]  /*a820*/  LDCU.64 UR4, c[0x4][0x10] ;  /* 0x01000200ff0477ac */ /* 0x000f620008000a00 */
[----:B--2---:R-:W-:Y:S01]  /*a830*/  MOV R5, UR9 ;  /* 0x0000000900057c02 */ /* 0x004fe20008000f00 */
[----:B------:R-:W-:Y:S01]  /*a840*/  IMAD.U32 R4, RZ, RZ, UR8 ;  /* 0x00000008ff047e24 */ /* 0x000fe2000f8e00ff */
[----:B-1----:R-:W-:Y:S01]  /*a850*/  MOV R7, UR7 ;  /* 0x0000000700077c02 */ /* 0x002fe20008000f00 */
[----:B------:R-:W-:Y:S01]  /*a860*/  IMAD.U32 R6, RZ, RZ, UR6 ;  /* 0x00000006ff067e24 */ /* 0x000fe2000f8e00ff */
[----:B-----5:R-:W-:Y:S01]  /*a870*/  MOV R11, UR5 ;  /* 0x00000005000b7c02 */ /* 0x020fe20008000f00 */
[----:B------:R-:W-:Y:S02]  /*a880*/  IMAD.U32 R10, RZ, RZ, UR4 ;  /* 0x00000004ff0a7e24 */ /* 0x000fe4000f8e00ff */
[----:B------:R-:W-:Y:S07]  /*a890*/  LEPC R20, `(.L_x_140) ;  /* 0x000000001014794e */ /* 0x000fee0000000000 */
[----:B---34-:R-:W-:Y:S05]  /*a8a0*/  CALL.ABS.NOINC R2 ;  /* 0x0000000002007343 */ /* 0x018fea0003c00000 */
.L_x_140:
[----:B------:R-:W-:Y:S01]  /*a8b0*/  ISETP.NE.AND P0, PT, R163, RZ, PT ;  /* 0x000000ffa300720c */ /* 0x000fe20003f05270 */
[----:B------:R-:W-:Y:S05]  /*a8c0*/  WARPSYNC.ALL ;  /* 0x0000000000007948 */ /* 0x000fea0003800000 */
[----:B------:R-:W-:Y:S01]  /*a8d0*/  R2UR UR4, R71 ;  /* 0x00000000470472ca */ /* 0x000fe200000e0000 */
[--C-:B---3--:R-:W-:Y:S01]  /*a8e0*/  HADD2.F32 R72, -RZ, R80.reuse.H0_H0 ;  /* 0x20000050ff487230 */ /* 0x108fe20000004100 */
[----:B------:R-:W-:Y:S01]  /*a8f0*/  IADD3 R167, PT, PT, R167, 0xa0, RZ ;  /* 0x000000a0a7a77810 */ /* 0x000fe20007ffe0ff */
[----:B------:R-:W-:Y:S01]  /*a900*/  HADD2.F32 R74, -RZ, R80.H1_H1 ;  /* 0x30000050ff4a7230 */ /* 0x000fe20000004100 */
[----:B------:R-:W-:Y:S01]  /*a910*/  BSSY.RECONVERGENT B0, `(.L_x_141) ;  /* 0x00000fd000007945 */ /* 0x000fe20003800200 */
[--C-:B------:R-:W-:Y:S01]  /*a920*/  HADD2.F32 R75, -RZ, R81.reuse.H0_H0 ;  /* 0x20000051ff4b7230 */ /* 0x100fe20000004100 */
[----:B------:R-:W-:Y:S01]  /*a930*/  LOP3.LUT R167, R167, 0xfefffff8, RZ, 0xc0, !PT ;  /* 0xfefffff8a7a77812 */ /* 0x000fe200078ec0ff */
[----:B------:R-:W-:Y:S02]  /*a940*/  HADD2.F32 R76, -RZ, R81.H1_H1 ;  /* 0x30000051ff4c7230 */ /* 0x000fe40000004100 */
[--C-:B------:R-:W-:Y:S02]  /*a950*/  HADD2.F32 R77, -RZ, R82.reuse.H0_H0 ;  /* 0x20000052ff4d7230 */ /* 0x100fe40000004100 */
[----:B------:R-:W-:Y:S02]  /*a960*/  HADD2.F32 R78, -RZ, R82.H1_H1 ;  /* 0x30000052ff4e7230 */ /* 0x000fe40000004100 */
[----:B-1----:R-:W1:Y:S01]  /*a970*/  LDTM.x64 R4, tmem[UR4+0xc0] ;  /* 0x0000c004000479ee */ /* 0x002e620008340000 */
[----:B------:R-:W-:Y:S01]  /*a980*/  NOP ;  /* 0x0000000000007918 */ /* 0x000fe20000000000 */
[----:B-1----:R1:W-:Y:S01]  /*a990*/  SYNCS.ARRIVE.TRANS64.RED.A1T0 RZ, [R167+URZ], RZ ;  /* 0x000000ffa7ff79a7 */ /* 0x0023e200081004ff */
[--C-:B------:R-:W-:Y:S02]  /*a9a0*/  HADD2.F32 R79, -RZ, R83.reuse.H0_H0 ;  /* 0x20000053ff4f7230 */ /* 0x100fe40000004100 */
[----:B------:R-:W-:Y:S02]  /*a9b0*/  HADD2.F32 R80, -RZ, R83.H1_H1 ;  /* 0x30000053ff507230 */ /* 0x000fe40000004100 */
[--C-:B----4-:R-:W-:Y:S02]  /*a9c0*/  HADD2.F32 R81, -RZ, R88.reuse.H0_H0 ;  /* 0x20000058ff517230 */ /* 0x110fe40000004100 */
[----:B------:R-:W-:Y:S02]  /*a9d0*/  HADD2.F32 R83, -RZ, R88.H1_H1 ;  /* 0x30000058ff537230 */ /* 0x000fe40000004100 */
[--C-:B------:R-:W-:Y:S02]  /*a9e0*/  HADD2.F32 R82, -RZ, R89.reuse.H0_H0 ;  /* 0x20000059ff527230 */ /* 0x100fe40000004100 */
[----:B------:R-:W-:Y:S02]  /*a9f0*/  HADD2.F32 R84, -RZ, R89.H1_H1 ;  /* 0x30000059ff547230 */ /* 0x000fe40000004100 */
[--C-:B------:R-:W-:Y:S02]  /*aa00*/  HADD2.F32 R85, -RZ, R90.reuse.H0_H0 ;  /* 0x2000005aff557230 */ /* 0x100fe40000004100 */
[----:B------:R-:W-:Y:S02]  /*aa10*/  HADD2.F32 R86, -RZ, R90.H1_H1 ;  /* 0x3000005aff567230 */ /* 0x000fe40000004100 */
[--C-:B------:R-:W-:Y:S02]  /*aa20*/  HADD2.F32 R87, -RZ, R91.reuse.H0_H0 ;  /* 0x2000005bff577230 */ /* 0x100fe40000004100 */
[----:B------:R-:W-:Y:S02]  /*aa30*/  HADD2.F32 R88, -RZ, R91.H1_H1 ;  /* 0x3000005bff587230 */ /* 0x000fe40000004100 */
[--C-:B------:R-:W-:Y:S02]  /*aa40*/  HADD2.F32 R89, -RZ, R96.reuse.H0_H0 ;  /* 0x20000060ff597230 */ /* 0x100fe40000004100 */
[C---:B------:R-:W-:Y:S01]  /*aa50*/  FMUL R4, R70.reuse, R4 ;  /* 0x0000000446047220 */ /* 0x040fe20000400000 */
[C---:B------:R-:W-:Y:S01]  /*aa60*/  FMUL R5, R70.reuse, R5 ;  /* 0x0000000546057220 */ /* 0x040fe20000400000 */
[C---:B------:R-:W-:Y:S01]  /*aa70*/  FMUL R6, R70.reuse, R6 ;  /* 0x0000000646067220 */ /* 0x040fe20000400000 */
[C---:B------:R-:W-:Y:S01]  /*aa80*/  FMUL R7, R70.reuse, R7 ;  /* 0x0000000746077220 */ /* 0x040fe20000400000 */
[C---:B------:R-:W-:Y:S01]  /*aa90*/  FFMA R4, R73.reuse, R72, R4 ;  /* 0x0000004849047223 */ /* 0x040fe20000000004 */
[C---:B------:R-:W-:Y:S01]  /*aaa0*/  FFMA R5, R73.reuse, R74, R5 ;  /* 0x0000004a49057223 */ /* 0x040fe20000000005 */
[C---:B------:R-:W-:Y:S01]  /*aab0*/  FFMA R6, R73.reuse, R75, R6 ;  /* 0x0000004b49067223 */ /* 0x040fe20000000006 */
[----:B------:R-:W-:Y:S01]  /*aac0*/  FFMA R7, R73, R76, R7 ;  /* 0x0000004c49077223 */ /* 0x000fe20000000007 */
[C---:B------:R-:W-:Y:S01]  /*aad0*/  FMUL R8, R70.reuse, R8 ;  /* 0x0000000846087220 */ /* 0x040fe20000400000 */
[C---:B------:R-:W-:Y:S01]  /*aae0*/  FMUL R9, R70.reuse, R9 ;  /* 0x0000000946097220 */ /* 0x040fe20000400000 */
[----:B------:R-:W-:Y:S01]  /*aaf0*/  F2FP.F16.F32.PACK_AB R4, R5, R4 ;  /* 0x000000040504723e */ /* 0x000fe200000000ff */
[C---:B------:R-:W-:Y:S01]  /*ab00*/  FMUL R10, R70.reuse, R10 ;  /* 0x0000000a460a7220 */ /* 0x040fe20000400000 */
[----:B------:R-:W-:Y:S01]  /*ab10*/  F2FP.F16.F32.PACK_AB R5, R7, R6 ;  /* 0x000000060705723e */ /* 0x000fe200000000ff */
[C---:B------:R-:W-:Y:S01]  /*ab20*/  FFMA R8, R73.reuse, R77, R8 ;  /* 0x0000004d49087223 */ /* 0x040fe20000000008 */
[C---:B------:R-:W-:Y:S01]  /*ab30*/  FFMA R9, R73.reuse, R78, R9 ;  /* 0x0000004e49097223 */ /* 0x040fe20000000009 */
[----:B------:R-:W-:Y:S01]  /*ab40*/  FFMA R10, R73, R79, R10 ;  /* 0x0000004f490a7223 */ /* 0x000fe2000000000a */
[C---:B------:R-:W-:Y:S01]  /*ab50*/  FMUL R11, R70.reuse, R11 ;  /* 0x0000000b460b7220 */ /* 0x040fe20000400000 */
[C---:B------:R-:W-:Y:S01]  /*ab60*/  FMUL R0, R70.reuse, R12 ;  /* 0x0000000c46007220 */ /* 0x040fe20000400000 */
[C---:B------:R-:W-:Y:S01]  /*ab70*/  FMUL R2, R70.reuse, R13 ;  /* 0x0000000d46027220 */ /* 0x040fe20000400000 */
[----:B------:R-:W-:Y:S01]  /*ab80*/  F2FP.F16.F32.PACK_AB R6, R9, R8 ;  /* 0x000000080906723e */ /* 0x000fe200000000ff */
[C---:B------:R-:W-:Y:S01]  /*ab90*/  FFMA R11, R73.reuse, R80, R11 ;  /* 0x00000050490b7223 */ /* 0x040fe2000000000b */
[C---:B------:R-:W-:Y:S01]  /*aba0*/  FFMA R0, R73.reuse, R81, R0 ;  /* 0x0000005149007223 */ /* 0x040fe20000000000 */
[----:B------:R-:W-:Y:S01]  /*abb0*/  FFMA R2, R73, R83, R2 ;  /* 0x0000005349027223 */ /* 0x000fe20000000002 */
[C---:B------:R-:W-:Y:S01]  /*abc0*/  FMUL R3, R70.reuse, R14 ;  /* 0x0000000e46037220 */ /* 0x040fe20000400000 */
[C---:B------:R-:W-:Y:S01]  /*abd0*/  FMUL R15, R70.reuse, R15 ;  /* 0x0000000f460f7220 */ /* 0x040fe20000400000 */
[----:B------:R-:W-:Y:S01]  /*abe0*/  F2FP.F16.F32.PACK_AB R7, R11, R10 ;  /* 0x0000000a0b07723e */ /* 0x000fe200000000ff */
[----:B------:R-:W-:Y:S01]  /*abf0*/  FMUL R12, R70, R16 ;  /* 0x00000010460c7220 */ /* 0x000fe20000400000 */
[----:B------:R-:W-:Y:S01]  /*ac00*/  F2FP.F16.F32.PACK_AB R8, R2, R0 ;  /* 0x000000000208723e */ /* 0x000fe200000000ff */
[C---:B------:R-:W-:Y:S01]  /*ac10*/  FFMA R3, R73.reuse, R82, R3 ;  /* 0x0000005249037223 */ /* 0x040fe20000000003 */
[C---:B------:R-:W-:Y:S01]  /*ac20*/  FFMA R15, R73.reuse, R84, R15 ;  /* 0x00000054490f7223 */ /* 0x040fe2000000000f */
[----:B------:R1:W-:Y:S01]  /*ac30*/  STS.128 [R166+UR44+0xc400], R4 ;  /* 0x00c40004a6007988 */ /* 0x0003e20008000c2c */
[----:B------:R-:W-:Y:S01]  /*ac40*/  FFMA R12, R73, R85, R12 ;  /* 0x00000055490c7223 */ /* 0x000fe2000000000c */
[C---:B------:R-:W-:Y:S01]  /*ac50*/  FMUL R13, R70.reuse, R17 ;  /* 0x00000011460d7220 */ /* 0x040fe20000400000 */
[C---:B------:R-:W-:Y:S01]  /*ac60*/  FMUL R14, R70.reuse, R18 ;  /* 0x00000012460e7220 */ /* 0x040fe20000400000 */
[----:B------:R-:W-:Y:S01]  /*ac70*/  F2FP.F16.F32.PACK_AB R9, R15, R3 ;  /* 0x000000030f09723e */ /* 0x000fe200000000ff */
[C---:B------:R-:W-:Y:S01]  /*ac80*/  FMUL R19, R70.reuse, R19 ;  /* 0x0000001346137220 */ /* 0x040fe20000400000 */
[C---:B------:R-:W-:Y:S01]  /*ac90*/  FFMA R13, R73.reuse, R86, R13 ;  /* 0x00000056490d7223 */ /* 0x040fe2000000000d */
[C---:B------:R-:W-:Y:S01]  /*aca0*/  FFMA R14, R73.reuse, R87, R14 ;  /* 0x00000057490e7223 */ /* 0x040fe2000000000e */
[----:B------:R-:W-:Y:S02]  /*acb0*/  HADD2.F32 R90, -RZ, R96.H1_H1 ;  /* 0x30000060ff5a7230 */ /* 0x000fe40000004100 */
[----:B------:R-:W-:Y:S01]  /*acc0*/  FFMA R19, R73, R88, R19 ;  /* 0x0000005849137223 */ /* 0x000fe20000000013 */
[C---:B------:R-:W-:Y:S01]  /*acd0*/  FMUL R16, R70.reuse, R20 ;  /* 0x0000001446107220 */ /* 0x040fe20000400000 */
[----:B------:R-:W-:Y:S01]  /*ace0*/  F2FP.F16.F32.PACK_AB R10, R13, R12 ;  /* 0x0000000c0d0a723e */ /* 0x000fe200000000ff */
[--C-:B------:R-:W-:Y:S02]  /*acf0*/  HADD2.F32 R91, -RZ, R97.reuse.H0_H0 ;  /* 0x20000061ff5b7230 */ /* 0x100fe40000004100 */
[C---:B------:R-:W-:Y:S01]  /*ad00*/  FMUL R17, R70.reuse, R21 ;  /* 0x0000001546117220 */ /* 0x040fe20000400000 */
[----:B------:R-:W-:Y:S01]  /*ad10*/  F2FP.F16.F32.PACK_AB R11, R19, R14 ;  /* 0x0000000e130b723e */ /* 0x000fe200000000ff */
[C---:B------:R-:W-:Y:S01]  /*ad20*/  FFMA R16, R73.reuse, R89, R16 ;  /* 0x0000005949107223 */ /* 0x040fe20000000010 */
[----:B------:R-:W-:Y:S02]  /*ad30*/  HADD2.F32 R92, -RZ, R97.H1_H1 ;  /* 0x30000061ff5c7230 */ /* 0x000fe40000004100 */
[----:B------:R-:W-:Y:S01]  /*ad40*/  FFMA R17, R73, R90, R17 ;  /* 0x0000005a49117223 */ /* 0x000fe20000000011 */
[C---:B------:R-:W-:Y:S01]  /*ad50*/  FMUL R18, R70.reuse, R22 ;  /* 0x0000001646127220 */ /* 0x040fe20000400000 */
[----:B------:R1:W-:Y:S01]  /*ad60*/  STS.128 [R168+0xc400], R8 ;  /* 0x00c40008a8007388 */ /* 0x0003e20000000c00 */
[--C-:B------:R-:W-:Y:S02]  /*ad70*/  HADD2.F32 R93, -RZ, R98.reuse.H0_H0 ;  /* 0x20000062ff5d7230 */ /* 0x100fe40000004100 */
[C---:B------:R-:W-:Y:S01]  /*ad80*/  FMUL R23, R70.reuse, R23 ;  /* 0x0000001746177220 */ /* 0x040fe20000400000 */
[----:B------:R-:W-:Y:S01]  /*ad90*/  F2FP.F16.F32.PACK_AB R16, R17, R16 ;  /* 0x000000101110723e */ /* 0x000fe200000000ff */
[C---:B------:R-:W-:Y:S01]  /*ada0*/  FFMA R18, R73.reuse, R91, R18 ;  /* 0x0000005b49127223 */ /* 0x040fe20000000012 */
[----:B------:R-:W-:Y:S02]  /*adb0*/  HADD2.F32 R94, -RZ, R98.H1_H1 ;  /* 0x30000062ff5e7230 */ /* 0x000fe40000004100 */
[----:B------:R-:W-:Y:S01]  /*adc0*/  FFMA R23, R73, R92, R23 ;  /* 0x0000005c49177223 */ /* 0x000fe20000000017 */
[C---:B------:R-:W-:Y:S01]  /*add0*/  FMUL R20, R70.reuse, R24 ;  /* 0x0000001846147220 */ /* 0x040fe20000400000 */
[--C-:B------:R-:W-:Y:S02]  /*ade0*/  HADD2.F32 R95, -RZ, R99.reuse.H0_H0 ;  /* 0x20000063ff5f7230 */ /* 0x100fe40000004100 */
[C---:B------:R-:W-:Y:S01]  /*adf0*/  FMUL R21, R70.reuse, R25 ;  /* 0x0000001946157220 */ /* 0x040fe20000400000 */
[----:B------:R-:W-:Y:S01]  /*ae00*/  HADD2.F32 R96, -RZ, R99.H1_H1 ;  /* 0x30000063ff607230 */ /* 0x000fe20000004100 */
[----:B------:R-:W-:Y:S01]  /*ae10*/  F2FP.F16.F32.PACK_AB R17, R23, R18 ;  /* 0x000000121711723e */ /* 0x000fe200000000ff */
[C---:B------:R-:W-:Y:S01]  /*ae20*/  FFMA R20, R73.reuse, R93, R20 ;  /* 0x0000005d49147223 */ /* 0x040fe20000000014 */
        /* <DEDUP_REMOVED lines=16> */
[--C-:B------:R-:W-:Y:S01]  /*af30*/  HADD2.F32 R101, -RZ, R106.reuse.H0_H0 ;  /* 0x2000006aff657230 */ /* 0x100fe20000004100 */
[----:B------:R1:W-:Y:S01]  /*af40*/  STS.128 [R165+0xc400], R16 ;  /* 0x00c40010a5007388 */ /* 0x0003e20000000c00 */
        /* <DEDUP_REMOVED lines=69> */
[C---:B------:R-:W-:Y:S01]  /*b3a0*/  FFMA R45, R73.reuse, R118, R45 ;  /* 0x00000076492d7223 */ /* 0x040fe2000000002d */
[C---:B------:R-:W-:Y:S01]  /*b3b0*/  FMUL R46, R70.reuse, R50 ;  /* 0x00000032462e7220 */ /* 0x040fe20000400000 */
[--C-:B------:R-:W-:Y:S02]  /*b3c0*/  HADD2.F32 R121, -RZ, R128.reuse.H0_H0 ;  /* 0x20000080ff797230 */ /* 0x100fe40000004100 */
[C---:B------:R-:W-:Y:S01]  /*b3d0*/  FMUL R51, R70.reuse, R51 ;  /* 0x0000003346337220 */ /* 0x040fe20000400000 */
[----:B------:R-:W-:Y:S02]  /*b3e0*/  HADD2.F32 R122, -RZ, R128.H1_H1 ;  /* 0x30000080ff7a7230 */ /* 0x000fe40000004100 */
[C---:B------:R-:W-:Y:S01]  /*b3f0*/  FMUL R48, R70.reuse, R52 ;  /* 0x0000003446307220 */ /* 0x040fe20000400000 */
[--C-:B------:R-:W-:Y:S02]  /*b400*/  HADD2.F32 R123, -RZ, R129.reuse.H0_H0 ;  /* 0x20000081ff7b7230 */ /* 0x100fe40000004100 */
[C---:B------:R-:W-:Y:S01]  /*b410*/  FMUL R49, R70.reuse, R53 ;  /* 0x0000003546317220 */ /* 0x040fe20000400000 */
[C---:B------:R-:W-:Y:S01]  /*b420*/  FFMA R46, R73.reuse, R119, R46 ;  /* 0x00000077492e7223 */ /* 0x040fe2000000002e */
[----:B------:R-:W-:Y:S02]  /*b430*/  HADD2.F32 R124, -RZ, R129.H1_H1 ;  /* 0x30000081ff7c7230 */ /* 0x000fe40000004100 */
[C---:B------:R-:W-:Y:S01]  /*b440*/  FMUL R50, R70.reuse, R54 ;  /* 0x0000003646327220 */ /* 0x040fe20000400000 */
[C---:B------:R-:W-:Y:S01]  /*b450*/  FFMA R51, R73.reuse, R120, R51 ;  /* 0x0000007849337223 */ /* 0x040fe20000000033 */
        /* <DEDUP_REMOVED lines=11> */
[----:B------:R-:W-:Y:S01]  /*b510*/  FFMA R55, R73, R124, R55 ;  /* 0x0000007c49377223 */ /* 0x000fe20000000037 */
[--C-:B------:R-:W-:Y:S02]  /*b520*/  HADD2.F32 R129, -RZ, R136.reuse.H0_H0 ;  /* 0x20000088ff817230 */ /* 0x100fe40000004100 */
[C---:B------:R-:W-:Y:S01]  /*b530*/  FMUL R59, R70.reuse, R59 ;  /* 0x0000003b463b7220 */ /* 0x040fe20000400000 */
[----:B------:R-:W-:Y:S01]  /*b540*/  F2FP.F16.F32.PACK_AB R42, R45, R44 ;  /* 0x0000002c2d2a723e */ /* 0x000fe200000000ff */
[----:B------:R-:W-:Y:S01]  /*b550*/  FFMA R52, R73, R125, R52 ;  /* 0x0000007d49347223 */ /* 0x000fe20000000034 */
[----:B------:R-:W-:Y:S01]  /*b560*/  F2FP.F16.F32.PACK_AB R43, R51, R46 ;  /* 0x0000002e332b723e */ /* 0x000fe200000000ff */
[----:B------:R-:W-:Y:S02]  /*b570*/  HADD2.F32 R130, -RZ, R136.H1_H1 ;  /* 0x30000088ff827230 */ /* 0x000fe40000004100 */
[C---:B------:R-:W-:Y:S01]  /*b580*/  FMUL R56, R70.reuse, R60 ;  /* 0x0000003c46387220 */ /* 0x040fe20000400000 */
[C---:B------:R-:W-:Y:S01]  /*b590*/  FFMA R53, R73.reuse, R126, R53 ;  /* 0x0000007e49357223 */ /* 0x040fe20000000035 */
[--C-:B------:R-:W-:Y:S01]  /*b5a0*/  HADD2.F32 R131, -RZ, R137.reuse.H0_H0 ;  /* 0x20000089ff837230 */ /* 0x100fe20000004100 */
[----:B------:R1:W-:Y:S01]  /*b5b0*/  STS.128 [R171+0xc400], R40 ;  /* 0x00c40028ab007388 */ /* 0x0003e20000000c00 */
        /* <DEDUP_REMOVED lines=15> */
[----:B------:R-:W-:Y:S02]  /*b6b0*/  HADD2.F32 R136, -RZ, R139.H1_H1 ;  /* 0x3000008bff887230 */ /* 0x000fe40000004100 */
[C---:B------:R-:W-:Y:S01]  /*b6c0*/  FMUL R62, R70.reuse, R66 ;  /* 0x00000042463e7220 */ /* 0x040fe20000400000 */
[----:B------:R-:W-:Y:S01]  /*b6d0*/  F2FP.F16.F32.PACK_AB R49, R55, R50 ;  /* 0x000000323731723e */ /* 0x000fe200000000ff */
        /* <DEDUP_REMOVED lines=32> */
.L_x_142:
[----:B------:R-:W-:Y:S05]  /*b8e0*/  BSYNC.RECONVERGENT B0 ;  /* 0x0000000000007941 */ /* 0x000fea0003800200 */
.L_x_141:
[----:B------:R-:W-:Y:S01]  /*b8f0*/  BAR.SYNC.DEFER_BLOCKING 0x1, 0x80 ;  /* 0x0042000000007b1d */ /* 0x000fe20000010000 */
[----:B------:R-:W-:Y:S01]  /*b900*/  UISETP.NE.AND UP0, UPT, UR52, -0x4, UPT ;  /* 0xfffffffc3400788c */ /* 0x000fe2000bf05270 */
[----:B------:R-:W-:Y:S08]  /*b910*/  IADD3 R68, PT, PT, R68, 0x1, RZ ;  /* 0x0000000144447810 */ /* 0x000ff00007ffe0ff */
[----:B------:R-:W-:Y:S05]  /*b920*/  BRA.U !UP0, `(.L_x_143) ;  /* 0x0000000108287547 */ /* 0x000fea000b800000 */
[----:B------:R-:W-:Y:S01]  /*b930*/  ISETP.NE.AND P0, PT, R164, RZ, PT ;  /* 0x000000ffa400720c */ /* 0x000fe20003f05270 */
[----:B------:R-:W-:Y:S01]  /*b940*/  IMAD.U32 R3, RZ, RZ, UR46 ;  /* 0x0000002eff037e24 */ /* 0x000fe2000f8e00ff */
[----:B------:R-:W-:Y:S01]  /*b950*/  UIADD3 UR4, UPT, UPT, UR46, 0x1, URZ ;  /* 0x000000012e047890 */ /* 0x000fe2000fffe0ff */
[----:B------:R-:W-:Y:S03]  /*b960*/  IMAD.U32 R0, RZ, RZ, UR47 ;  /* 0x0000002fff007e24 */ /* 0x000fe6000f8e00ff */
[----:B------:R-:W-:Y:S04]  /*b970*/  UISETP.NE.AND UP0, UPT, UR4, 0x4, UPT ;  /* 0x000000040400788c */ /* 0x000fe8000bf05270 */
[----:B------:R-:W-:Y:S03]  /*b980*/  USEL UR46, UR4, URZ, UP0 ;  /* 0x000000ff042e7287 */ /* 0x000fe60008000000 */
[----:B------:R-:W-:Y:S05]  /*b990*/  @P0 LEA R3, R3, UR44, 0x3 ;  /* 0x0000002c03030c11 */ /* 0x000fea000f8e18ff */
[----:B------:R-:W-:Y:S05]  /*b9a0*/  @P0 VIADD R3, R3, 0x40 ;  /* 0x0000004003030836 */ /* 0x000fea0000000000 */
[----:B------:R-:W-:Y:S04]  /*b9b0*/  @P0 PRMT R0, R0, 0x654, R3 ;  /* 0x0000065400000816 */ /* 0x000fe80000000003 */
[----:B------:R2:W-:Y:S03]  /*b9c0*/  @P0 SYNCS.ARRIVE.TRANS64.RED.A1T0 RZ, [R0+URZ], RZ ;  /* 0x000000ff00ff09a7 */ /* 0x0005e600081004ff */
.L_x_143:
[----:B------:R-:W-:Y:S01]  /*b9d0*/  R2UR UR4, R152 ;  /* 0x00000000980472ca */ /* 0x000fe200000e0000 */
[----:B------:R-:W-:Y:S01]  /*b9e0*/  UISETP.NE.AND UP0, UPT, UR62, URZ, UPT ;  /* 0x000000ff3e00728c */ /* 0x000fe2000bf05270 */
[----:B------:R-:W-:Y:S01]  /*b9f0*/  ISETP.NE.AND P0, PT, R155, 0x2, PT ;  /* 0x000000029b00780c */ /* 0x000fe20003f05270 */
[----:B------:R-:W-:Y:S01]  /*ba00*/  UIADD3 UR16, UPT, UPT, UR37, UR63, URZ ;  /* 0x0000003f25107290 */ /* 0x000fe2000fffe0ff */
[----:B------:R-:W-:Y:S01]  /*ba10*/  ISETP.NE.AND P1, PT, R68, 0x2, PT ;  /* 0x000000024400780c */ /* 0x000fe20003f25270 */
[----:B------:R-:W-:Y:S01]  /*ba20*/  UIADD3 UR52, UPT, UPT, UR52, 0x4, URZ ;  /* 0x0000000434347890 */ /* 0x000fe2000fffe0ff */
[----:B------:R-:W-:Y:S01]  /*ba30*/  SEL R3, RZ, 0x1, P0 ;  /* 0x00000001ff037807 */ /* 0x000fe20000000000 */
[----:B------:R-:W-:Y:S01]  /*ba40*/  UMOV UR36, UR61 ;  /* 0x0000003d00247c82 */ /* 0x000fe20008000000 */
[----:B--2---:R-:W-:Y:S02]  /*ba50*/  SEL R0, RZ, 0x1, P1 ;  /* 0x00000001ff007807 */ /* 0x004fe40000800000 */
[----:B------:R-:W-:Y:S02]  /*ba60*/  LOP3.LUT R158, R158, R3, RZ, 0x3c, !PT ;  /* 0x000000039e9e7212 */ /* 0x000fe400078e3cff */
[----:B------:R-:W-:Y:S01]  /*ba70*/  LOP3.LUT R159, R159, R0, RZ, 0x3c, !PT ;  /* 0x000000009f9f7212 */ /* 0x000fe200078e3cff */
[----:B------:R-:W-:Y:S01]  /*ba80*/  UIADD3 UR20, UPT, UPT, UR38, UR4, URZ ;  /* 0x0000000426147290 */ /* 0x000fe2000fffe0ff */
[----:B------:R-:W-:Y:S02]  /*ba90*/  SEL R155, R155, RZ, P0 ;  /* 0x000000ff9b9b7207 */ /* 0x000fe40000000000 */
[----:B------:R-:W-:Y:S01]  /*baa0*/  SEL R68, R68, RZ, P1 ;  /* 0x000000ff44447207 */ /* 0x000fe20000800000 */
[----:B------:R-:W-:Y:S08]  /*bab0*/  BRA.U UP0, `(.L_x_144) ;  /* 0xffffff9d00b87547 */ /* 0x000ff0000b83ffff */
[----:B------:R-:W2:Y:S01]  /*bac0*/  LDCU.64 UR4, c[0x0][0x888] ;  /* 0x00011100ff0477ac */ /* 0x000ea20008000a00 */
[----:B------:R-:W3:Y:S01]  /*bad0*/  LDCU.64 UR6, c[0x0][0x890] ;  /* 0x00011200ff0677ac */ /* 0x000ee20008000a00 */
[----:B--2---:R-:W-:Y:S02]  /*bae0*/  ISETP.NE.U32.AND P2, PT, RZ, UR4, PT ;  /* 0x00000004ff007c0c */ /* 0x004fe4000bf45070 */
[----:B---3--:R-:W-:Y:S02]  /*baf0*/  ISETP.NE.U32.AND P1, PT, RZ, UR6, PT ;  /* 0x00000006ff007c0c */ /* 0x008fe4000bf25070 */
[----:B------:R-:W-:Y:S02]  /*bb00*/  ISETP.NE.AND.EX P2, PT, RZ, UR5, PT, P2 ;  /* 0x00000005ff007c0c */ /* 0x000fe4000bf45320 */
[----:B------:R-:W-:-:S13]  /*bb10*/  ISETP.NE.AND.EX P0, PT, RZ, UR7, PT, P1 ;  /* 0x00000007ff007c0c */ /* 0x000fda000bf05310 */
[----:B------:R-:W-:Y:S05]  /*bb20*/  @P2 BRA P0, `(.L_x_145) ;  /* 0x00000000003c2947 */ /* 0x000fea0000000000 */
[----:B------:R-:W-:-:S13]  /*bb30*/  ISETP.NE.AND.EX P1, PT, RZ, UR7, PT, P1 ;  /* 0x00000007ff007c0c */ /* 0x000fda000bf25310 */
[----:B------:R-:W-:Y:S05]  /*bb40*/  @P1 BRA `(.L_x_146) ;  /* 0x00000000000c1947 */ /* 0x000fea0003800000 */
[----:B------:R-:W-:-:S13]  /*bb50*/  FSETP.NEU.AND P0, PT, R73, RZ, PT ;  /* 0x000000ff4900720b */ /* 0x000fda0003f0d000 */
[----:B------:R-:W-:Y:S05]  /*bb60*/  @!P0 EXIT ;  /* 0x000000000000894d */ /* 0x000fea0003800000 */
[----:B------:R-:W-:Y:S05]  /*bb70*/  BRA `(.L_x_145) ;  /* 0x0000000000287947 */ /* 0x000fea0003800000 */
.L_x_146:
[----:B------:R-:W-:Y:S01]  /*bb80*/  ISETP.NE.AND P0, PT, R154, RZ, PT ;  /* 0x000000ff9a00720c */ /* 0x000fe20003f05270 */
[----:B------:R-:W-:-:S12]  /*bb90*/  BSSY.RECONVERGENT B0, `(.L_x_145) ;  /* 0x0000008000007945 */ /* 0x000fd80003800200 */
[----:B------:R-:W-:Y:S05]  /*bba0*/  @P0 BRA `(.L_x_147) ;  /* 0x0000000000100947 */ /* 0x000fea0003800000 */
[----:B------:R-:W-:-:S04]  /*bbb0*/  ISETP.NE.U32.AND P0, PT, RZ, UR4, PT ;  /* 0x00000004ff007c0c */ /* 0x000fc8000bf05070 */
[----:B------:R-:W-:-:S13]  /*bbc0*/  ISETP.NE.AND.EX P0, PT, RZ, UR5, PT, P0 ;  /* 0x00000005ff007c0c */ /* 0x000fda000bf05300 */
[----:B------:R-:W-:Y:S05]  /*bbd0*/  @!P0 EXIT ;  /* 0x000000000000894d */ /* 0x000fea0003800000 */
[----:B------:R-:W-:Y:S05]  /*bbe0*/  BRA `(.L_x_148) ;  /* 0x0000000000087947 */ /* 0x000fea0003800000 */
.L_x_147:
[----:B------:R-:W-:-:S13]  /*bbf0*/  FSETP.NEU.AND P0, PT, R73, RZ, PT ;  /* 0x000000ff4900720b */ /* 0x000fda0003f0d000 */
[----:B------:R-:W-:Y:S05]  /*bc00*/  @!P0 EXIT ;  /* 0x000000000000894d */ /* 0x000fea0003800000 */
.L_x_148:
[----:B------:R-:W-:Y:S05]  /*bc10*/  BSYNC.RECONVERGENT B0 ;  /* 0x0000000000007941 */ /* 0x000fea0003800200 */
.L_x_145:
[----:B------:R-:W-:Y:S01]  /*bc20*/  ULEA UR6, UR46, UR44, 0x3 ;  /* 0x0000002c2e067291 */ /* 0x000fe2000f8e18ff */
[----:B------:R-:W-:-:S04]  /*bc30*/  DEPBAR.LE SB0, 0x0 ;  /* 0x000080000000791a */ /* 0x000fc80000000000 */
[----:B------:R-:W-:-:S04]  /*bc40*/  UIADD3 UR6, UPT, UPT, UR6, 0x40, URZ ;  /* 0x0000004006067890 */ /* 0x000fc8000fffe0ff */
[----:B------:R-:W-:-:S09]  /*bc50*/  UPRMT UR6, UR47, 0x654, UR6 ;  /* 0x000006542f067896 */ /* 0x000fd20008000006 */
[----:B------:R-:W-:Y:S01]  /*bc60*/  SYNCS.ARRIVE.TRANS64.RED.A1T0 RZ, [UR6], RZ ;  /* 0x000000ffffff79a7 */ /* 0x000fe20008100406 */
[----:B------:R-:W-:Y:S05]  /*bc70*/  EXIT ;  /* 0x000000000000794d */ /* 0x000fea0003800000 */
.L_x_24:
[----:B--2---:R2:W3:Y:S02]  /*bc80*/  SYNCS.PHASECHK.TRANS64.TRYWAIT P0, [R3+URZ+0xc0], R2 ;  /* 0x0000c002030075a7 */ /* 0x0044e400080011ff */
[----:B---3--:R-:W-:Y:S05]  /*bc90*/  @!P0 NANOSLEEP.SYNCS 0x989680 ;  /* 0x009896800000895d */ /* 0x008fea0003900000 */
[----:B------:R-:W3:Y:S02]  /*bca0*/  @!P0 SYNCS.PHASECHK.TRANS64 P0, [R3+URZ+0xc0], R2 ;  /* 0x0000c002030085a7 */ /* 0x000ee400080010ff */
[----:B---3--:R-:W-:Y:S05]  /*bcb0*/  @!P0 BRA `(.L_x_24) ;  /* 0xfffffffc00f08947 */ /* 0x008fea000383ffff */
[----:B------:R-:W-:Y:S05]  /*bcc0*/  BRA `(.L_x_149) ;  /* 0xffffff5c004c7947 */ /* 0x000fea000383ffff */
.L_x_27:
[----:B-1----:R-:W-:-:S07]  /*bcd0*/  MOV R0, UR5 ;  /* 0x0000000500007c02 */ /* 0x002fce0008000f00 */
.L_x_150:
[----:B-1----:R1:W2:Y:S02]  /*bce0*/  SYNCS.PHASECHK.TRANS64.TRYWAIT P0, [R0+URZ+0x10], R3 ;  /* 0x00001003000075a7 */ /* 0x0022a400080011ff */
[----:B--2---:R-:W-:Y:S05]  /*bcf0*/  @!P0 NANOSLEEP.SYNCS 0x989680 ;  /* 0x009896800000895d */ /* 0x004fea0003900000 */
[----:B------:R-:W2:Y:S02]  /*bd00*/  @!P0 SYNCS.PHASECHK.TRANS64 P0, [R0+URZ+0x10], R3 ;  /* 0x00001003000085a7 */ /* 0x000ea400080010ff */
[----:B--2---:R-:W-:Y:S05]  /*bd10*/  @!P0 BRA `(.L_x_150) ;  /* 0xfffffffc00f08947 */ /* 0x004fea000383ffff */
[----:B------:R-:W-:Y:S05]  /*bd20*/  BRA `(.L_x_26) ;  /* 0xffffff5c00a47947 */ /* 0x000fea000383ffff */
.L_x_36:
[----:B-1----:R-:W-:-:S07]  /*bd30*/  MOV R0, UR6 ;  /* 0x0000000600007c02 */ /* 0x002fce0008000f00 */
.L_x_151:
[----:B-1----:R1:W2:Y:S02]  /*bd40*/  SYNCS.PHASECHK.TRANS64.TRYWAIT P0, [R0+URZ+0x10], R3 ;  /* 0x00001003000075a7 */ /* 0x0022a400080011ff */
[----:B--2---:R-:W-:Y:S05]  /*bd50*/  @!P0 NANOSLEEP.SYNCS 0x989680 ;  /* 0x009896800000895d */ /* 0x004fea0003900000 */
[----:B------:R-:W2:Y:S02]  /*bd60*/  @!P0 SYNCS.PHASECHK.TRANS64 P0, [R0+URZ+0x10], R3 ;  /* 0x00001003000085a7 */ /* 0x000ea400080010ff */
[----:B--2---:R-:W-:Y:S05]  /*bd70*/  @!P0 BRA `(.L_x_151) ;  /* 0xfffffffc00f08947 */ /* 0x004fea000383ffff */
[----:B------:R-:W-:Y:S05]  /*bd80*/  BRA `(.L_x_35) ;  /* 0xffffff6000b07947 */ /* 0x000fea000383ffff */
.L_x_43:
[----:B-1----:R1:W4:Y:S02]  /*bd90*/  SYNCS.PHASECHK.TRANS64.TRYWAIT P0, [R3+URZ+0x70], R0 ;  /* 0x00007000030075a7 */ /* 0x00232400080011ff */
[----:B----4-:R-:W-:Y:S05]  /*bda0*/  @!P0 NANOSLEEP.SYNCS 0x989680 ;  /* 0x009896800000895d */ /* 0x010fea0003900000 */
[----:B------:R-:W4:Y:S02]  /*bdb0*/  @!P0 SYNCS.PHASECHK.TRANS64 P0, [R3+URZ+0x70], R0 ;  /* 0x00007000030085a7 */ /* 0x000f2400080010ff */
[----:B----4-:R-:W-:Y:S05]  /*bdc0*/  @!P0 BRA `(.L_x_43) ;  /* 0xfffffffc00f08947 */ /* 0x010fea000383ffff */
[----:B------:R-:W-:Y:S05]  /*bdd0*/  BRA `(.L_x_152) ;  /* 0xffffff64009c7947 */ /* 0x000fea000383ffff */
.L_x_47:
[----:B-1----:R-:W-:-:S07]  /*bde0*/  MOV R0, UR4 ;  /* 0x0000000400007c02 */ /* 0x002fce0008000f00 */
.L_x_153:
[----:B-1----:R1:W2:Y:S02]  /*bdf0*/  SYNCS.PHASECHK.TRANS64.TRYWAIT P0, [R0+URZ], R3 ;  /* 0x00000003000075a7 */ /* 0x0022a400080011ff */
[----:B--2---:R-:W-:Y:S05]  /*be00*/  @!P0 NANOSLEEP.SYNCS 0x989680 ;  /* 0x009896800000895d */ /* 0x004fea0003900000 */
[----:B------:R-:W2:Y:S02]  /*be10*/  @!P0 SYNCS.PHASECHK.TRANS64 P0, [R0+URZ], R3 ;  /* 0x00000003000085a7 */ /* 0x000ea400080010ff */
[----:B--2---:R-:W-:Y:S05]  /*be20*/  @!P0 BRA `(.L_x_153) ;  /* 0xfffffffc00f08947 */ /* 0x004fea000383ffff */
[----:B------:R-:W-:Y:S05]  /*be30*/  BRA `(.L_x_154) ;  /* 0xffffff6c00447947 */ /* 0x000fea000383ffff */
.L_x_50:
[----:B--2---:R2:W3:Y:S02]  /*be40*/  SYNCS.PHASECHK.TRANS64.TRYWAIT P0, [R2+URZ+0xb0], R5 ;  /* 0x0000b005020075a7 */ /* 0x0044e400080011ff */
[----:B---3--:R-:W-:Y:S05]  /*be50*/  @!P0 NANOSLEEP.SYNCS 0x989680 ;  /* 0x009896800000895d */ /* 0x008fea0003900000 */
[----:B------:R-:W3:Y:S02]  /*be60*/  @!P0 SYNCS.PHASECHK.TRANS64 P0, [R2+URZ+0xb0], R5 ;  /* 0x0000b005020085a7 */ /* 0x000ee400080010ff */
[----:B---3--:R-:W-:Y:S05]  /*be70*/  @!P0 BRA `(.L_x_50) ;  /* 0xfffffffc00f08947 */ /* 0x008fea000383ffff */
[----:B------:R-:W-:Y:S05]  /*be80*/  BRA `(.L_x_155) ;  /* 0xffffff6c00a07947 */ /* 0x000fea000383ffff */
.L_x_51:
[----:B------:R-:W-:-:S07]  /*be90*/  MOV R2, UR4 ;  /* 0x0000000400027c02 */ /* 0x000fce0008000f00 */
.L_x_156:
[----:B--2---:R2:W3:Y:S02]  /*bea0*/  SYNCS.PHASECHK.TRANS64.TRYWAIT P0, [R2+URZ+0x80], R5 ;  /* 0x00008005020075a7 */ /* 0x0044e400080011ff */
[----:B---3--:R-:W-:Y:S05]  /*beb0*/  @!P0 NANOSLEEP.SYNCS 0x989680 ;  /* 0x009896800000895d */ /* 0x008fea0003900000 */
[----:B------:R-:W3:Y:S02]  /*bec0*/  @!P0 SYNCS.PHASECHK.TRANS64 P0, [R2+URZ+0x80], R5 ;  /* 0x00008005020085a7 */ /* 0x000ee400080010ff */
[----:B---3--:R-:W-:Y:S05]  /*bed0*/  @!P0 BRA `(.L_x_156) ;  /* 0xfffffffc00f08947 */ /* 0x008fea000383ffff */
[----:B------:R-:W-:Y:S05]  /*bee0*/  BRA `(.L_x_157) ;  /* 0xffffff6c00b07947 */ /* 0x000fea000383ffff */
.L_x_52:
[----:B--2---:R2:W3:Y:S02]  /*bef0*/  SYNCS.PHASECHK.TRANS64.TRYWAIT P1, [R2+URZ+0x70], R5 ;  /* 0x00007005020075a7 */ /* 0x0044e400080211ff */
[----:B---3--:R-:W-:Y:S05]  /*bf00*/  @!P1 NANOSLEEP.SYNCS 0x989680 ;  /* 0x009896800000995d */ /* 0x008fea0003900000 */
[----:B------:R-:W3:Y:S02]  /*bf10*/  @!P1 SYNCS.PHASECHK.TRANS64 P1, [R2+URZ+0x70], R5 ;  /* 0x00007005020095a7 */ /* 0x000ee400080210ff */
[----:B---3--:R-:W-:Y:S05]  /*bf20*/  @!P1 BRA `(.L_x_52) ;  /* 0xfffffffc00f09947 */ /* 0x008fea000383ffff */
[----:B------:R-:W-:Y:S05]  /*bf30*/  BRA `(.L_x_158) ;  /* 0xffffff6c00e07947 */ /* 0x000fea000383ffff */
.L_x_55:
[----:B------:R-:W-:-:S07]  /*bf40*/  MOV R0, UR4 ;  /* 0x0000000400007c02 */ /* 0x000fce0008000f00 */
.L_x_159:
[----:B--2---:R2:W3:Y:S02]  /*bf50*/  SYNCS.PHASECHK.TRANS64.TRYWAIT P0, [R0+URZ+0x80], R3 ;  /* 0x00008003000075a7 */ /* 0x0044e400080011ff */
[----:B---3--:R-:W-:Y:S05]  /*bf60*/  @!P0 NANOSLEEP.SYNCS 0x989680 ;  /* 0x009896800000895d */ /* 0x008fea0003900000 */
[----:B------:R-:W3:Y:S02]  /*bf70*/  @!P0 SYNCS.PHASECHK.TRANS64 P0, [R0+URZ+0x80], R3 ;  /* 0x00008003000085a7 */ /* 0x000ee400080010ff */
[----:B---3--:R-:W-:Y:S05]  /*bf80*/  @!P0 BRA `(.L_x_159) ;  /* 0xfffffffc00f08947 */ /* 0x008fea000383ffff */
[----:B------:R-:W-:Y:S05]  /*bf90*/  BRA `(.L_x_54) ;  /* 0xffffff7000347947 */ /* 0x000fea000383ffff */
.L_x_64:
[----:B--2---:R-:W-:-:S04]  /*bfa0*/  MOV R0, UR5 ;  /* 0x0000000500007c02 */ /* 0x004fc80008000f00 */
[----:B------:R2:W3:Y:S03]  /*bfb0*/  SYNCS.PHASECHK.TRANS64.TRYWAIT P0, [R0+URZ+0x8], R7 ;  /* 0x00000807000075a7 */ /* 0x0004e600080011ff */
[----:B---3--:R-:W-:Y:S05]  /*bfc0*/  @!P0 NANOSLEEP.SYNCS 0x989680 ;  /* 0x009896800000895d */ /* 0x008fea0003900000 */
[----:B------:R-:W3:Y:S02]  /*bfd0*/  @!P0 SYNCS.PHASECHK.TRANS64 P0, [R0+URZ+0x8], R7 ;  /* 0x00000807000085a7 */ /* 0x000ee400080010ff */
[----:B---3--:R-:W-:Y:S05]  /*bfe0*/  @!P0 BRA `(.L_x_64) ;  /* 0xfffffffc00ec8947 */ /* 0x008fea000383ffff */
[----:B------:R-:W-:Y:S05]  /*bff0*/  BRA `(.L_x_63) ;  /* 0xffffff7000e87947 */ /* 0x000fea000383ffff */
.L_x_66:
[----:B------:R-:W-:Y:S01]  /*c000*/  BSSY B0, `(.L_x_160) ;  /* 0x0000006000007945 */ /* 0x000fe20003800000 */
[----:B------:R-:W-:-:S07]  /*c010*/  MOV R15, 0xffffffff ;  /* 0xffffffff000f7802 */ /* 0x000fce0000000f00 */
[----:B-12--5:R-:W-:Y:S05]  /*c020*/  WARPSYNC.COLLECTIVE R15, `(.L_x_161) ;  /* 0x000000000f0c7348 */ /* 0x026fea0003c00000 */
[----:B------:R-:W-:Y:S02]  /*c030*/  ELECT P6, UR79, PT ;  /* 0x00000000004f782f */ /* 0x000fe400038c0000 */
[----:B------:R-:W-:Y:S01]  /*c040*/  MOV R14, UR79 ;  /* 0x0000004f000e7c02 */ /* 0x000fe20008000f00 */
[----:B-12--5:R-:W-:Y:S10]  /*c050*/  ENDCOLLECTIVE ;  /* 0x000000000000791b */ /* 0x026ff40003800000 */
.L_x_161:
[----:B------:R-:W-:Y:S05]  /*c060*/  BSYNC B0 ;  /* 0x0000000000007941 */ /* 0x000fea0003800000 */
.L_x_160:
[----:B------:R-:W-:Y:S05]  /*c070*/  BRA `(.L_x_162) ;  /* 0xffffff7400187947 */ /* 0x000fea000383ffff */
.L_x_68:
[----:B--2---:R-:W-:-:S04]  /*c080*/  MOV R0, UR5 ;  /* 0x0000000500007c02 */ /* 0x004fc80008000f00 */
[----:B------:R2:W3:Y:S03]  /*c090*/  SYNCS.PHASECHK.TRANS64.TRYWAIT P0, [R0+URZ+0x8], R5 ;  /* 0x00000805000075a7 */ /* 0x0004e600080011ff */
[----:B---3--:R-:W-:Y:S05]  /*c0a0*/  @!P0 NANOSLEEP.SYNCS 0x989680 ;  /* 0x009896800000895d */ /* 0x008fea0003900000 */
[----:B------:R-:W3:Y:S02]  /*c0b0*/  @!P0 SYNCS.PHASECHK.TRANS64 P0, [R0+URZ+0x8], R5 ;  /* 0x00000805000085a7 */ /* 0x000ee400080010ff */
[----:B---3--:R-:W-:Y:S05]  /*c0c0*/  @!P0 BRA `(.L_x_68) ;  /* 0xfffffffc00ec8947 */ /* 0x008fea000383ffff */
[----:B------:R-:W-:Y:S05]  /*c0d0*/  BRA `(.L_x_67) ;  /* 0xffffff74001c7947 */ /* 0x000fea000383ffff */
.L_x_69:
[----:B-1----:R1:W2:Y:S02]  /*c0e0*/  SYNCS.PHASECHK.TRANS64.TRYWAIT P0, [R0+URZ+0x70], R5 ;  /* 0x00007005000075a7 */ /* 0x0022a400080011ff */
[----:B--2---:R-:W-:Y:S05]  /*c0f0*/  @!P0 NANOSLEEP.SYNCS 0x989680 ;  /* 0x009896800000895d */ /* 0x004fea0003900000 */
[----:B------:R-:W2:Y:S02]  /*c100*/  @!P0 SYNCS.PHASECHK.TRANS64 P0, [R0+URZ+0x70], R5 ;  /* 0x00007005000085a7 */ /* 0x000ea400080010ff */
[----:B--2---:R-:W-:Y:S05]  /*c110*/  @!P0 BRA `(.L_x_69) ;  /* 0xfffffffc00f08947 */ /* 0x004fea000383ffff */
[----:B------:R-:W-:Y:S05]  /*c120*/  BRA `(.L_x_163) ;  /* 0xffffff7800287947 */ /* 0x000fea000383ffff */
.L_x_71:
[----:B------:R-:W-:-:S07]  /*c130*/  MOV R0, UR46 ;  /* 0x0000002e00007c02 */ /* 0x000fce0008000f00 */
.L_x_164:
[----:B-1----:R1:W2:Y:S02]  /*c140*/  SYNCS.PHASECHK.TRANS64.TRYWAIT P0, [R0+URZ+0xa0], R5 ;  /* 0x0000a005000075a7 */ /* 0x0022a400080011ff */
[----:B--2---:R-:W-:Y:S05]  /*c150*/  @!P0 NANOSLEEP.SYNCS 0x989680 ;  /* 0x009896800000895d */ /* 0x004fea0003900000 */
[----:B------:R-:W2:Y:S02]  /*c160*/  @!P0 SYNCS.PHASECHK.TRANS64 P0, [R0+URZ+0xa0], R5 ;  /* 0x0000a005000085a7 */ /* 0x000ea400080010ff */
[----:B--2---:R-:W-:Y:S05]  /*c170*/  @!P0 BRA `(.L_x_164) ;  /* 0xfffffffc00f08947 */ /* 0x004fea000383ffff */
[----:B------:R-:W-:Y:S05]  /*c180*/  BRA `(.L_x_165) ;  /* 0xffffff7800747947 */ /* 0x000fea000383ffff */
.L_x_74:
[----:B------:R-:W-:Y:S07]  /*c190*/  MOV R0, UR7 ;  /* 0x0000000700007c02 */ /* 0x000fee0008000f00 */
.L_x_166:
[----:B-1----:R1:W2:Y:S02]  /*c1a0*/  SYNCS.PHASECHK.TRANS64.TRYWAIT P0, [R0+URZ], R5 ;  /* 0x00000005000075a7 */ /* 0x0022a400080011ff */
[----:B--2---:R-:W-:Y:S05]  /*c1b0*/  @!P0 NANOSLEEP.SYNCS 0x989680 ;  /* 0x009896800000895d */ /* 0x004fea0003900000 */
[----:B------:R-:W2:Y:S02]  /*c1c0*/  @!P0 SYNCS.PHASECHK.TRANS64 P0, [R0+URZ], R5 ;  /* 0x00000005000085a7 */ /* 0x000ea400080010ff */
[----:B--2---:R-:W-:Y:S05]  /*c1d0*/  @!P0 BRA `(.L_x_166) ;  /* 0xfffffffc00f08947 */ /* 0x004fea000383ffff */
[----:B------:R-:W-:Y:S05]  /*c1e0*/  BRA `(.L_x_73) ;  /* 0xffffff7800887947 */ /* 0x000fea000383ffff */
.L_x_78:
[----:B-1----:R-:W-:-:S07]  /*c1f0*/  MOV R0, UR4 ;  /* 0x0000000400007c02 */ /* 0x002fce0008000f00 */
.L_x_167:
[----:B-1----:R1:W2:Y:S02]  /*c200*/  SYNCS.PHASECHK.TRANS64.TRYWAIT P0, [R0+URZ], R3 ;  /* 0x00000003000075a7 */ /* 0x0022a400080011ff */
[----:B--2---:R-:W-:Y:S05]  /*c210*/  @!P0 NANOSLEEP.SYNCS 0x989680 ;  /* 0x009896800000895d */ /* 0x004fea0003900000 */
[----:B------:R-:W2:Y:S02]  /*c220*/  @!P0 SYNCS.PHASECHK.TRANS64 P0, [R0+URZ], R3 ;  /* 0x00000003000085a7 */ /* 0x000ea400080010ff */
[----:B--2---:R-:W-:Y:S05]  /*c230*/  @!P0 BRA `(.L_x_167) ;  /* 0xfffffffc00f08947 */ /* 0x004fea000383ffff */
[----:B------:R-:W-:Y:S05]  /*c240*/  BRA `(.L_x_168) ;  /* 0xffffff7c00cc7947 */ /* 0x000fea000383ffff */
.L_x_81:
[----:B------:R-:W-:-:S07]  /*c250*/  MOV R0, UR41 ;  /* 0x0000002900007c02 */ /* 0x000fce0008000f00 */
.L_x_169:
[----:B-1----:R1:W2:Y:S02]  /*c260*/  SYNCS.PHASECHK.TRANS64.TRYWAIT P1, [R0+URZ+0xd0], R3 ;  /* 0x0000d003000075a7 */ /* 0x0022a400080211ff */
[----:B--2---:R-:W-:Y:S05]  /*c270*/  @!P1 NANOSLEEP.SYNCS 0x989680 ;  /* 0x009896800000995d */ /* 0x004fea0003900000 */
[----:B------:R-:W2:Y:S02]  /*c280*/  @!P1 SYNCS.PHASECHK.TRANS64 P1, [R0+URZ+0xd0], R3 ;  /* 0x0000d003000095a7 */ /* 0x000ea400080210ff */
[----:B--2---:R-:W-:Y:S05]  /*c290*/  @!P1 BRA `(.L_x_169) ;  /* 0xfffffffc00f09947 */ /* 0x004fea000383ffff */
[----:B------:R-:W-:Y:S05]  /*c2a0*/  BRA `(.L_x_170) ;  /* 0xffffff8000187947 */ /* 0x000fea000383ffff */
.L_x_86:
[----:B---3--:R3:W4:Y:S02]  /*c2b0*/  SYNCS.PHASECHK.TRANS64.TRYWAIT P0, [R12+URZ+0x70], R9 ;  /* 0x000070090c0075a7 */ /* 0x00872400080011ff */
[----:B----4-:R-:W-:Y:S05]  /*c2c0*/  @!P0 NANOSLEEP.SYNCS 0x989680 ;  /* 0x009896800000895d */ /* 0x010fea0003900000 */
[----:B------:R-:W4:Y:S02]  /*c2d0*/  @!P0 SYNCS.PHASECHK.TRANS64 P0, [R12+URZ+0x70], R9 ;  /* 0x000070090c0085a7 */ /* 0x000f2400080010ff */
[----:B----4-:R-:W-:Y:S05]  /*c2e0*/  @!P0 BRA `(.L_x_86) ;  /* 0xfffffffc00f08947 */ /* 0x010fea000383ffff */
[----:B------:R-:W-:Y:S05]  /*c2f0*/  BRA `(.L_x_171) ;  /* 0xffffff8400407947 */ /* 0x000fea000383ffff */
.L_x_89:
[----:B------:R-:W-:Y:S07]  /*c300*/  MOV R0, UR21 ;  /* 0x0000001500007c02 */ /* 0x000fee0008000f00 */
.L_x_172:
[----:B-1----:R1:W3:Y:S02]  /*c310*/  SYNCS.PHASECHK.TRANS64.TRYWAIT P2, [R0+URZ+0x68], R11 ;  /* 0x0000680b000075a7 */ /* 0x0022e400080411ff */
[----:B---3--:R-:W-:Y:S05]  /*c320*/  @!P2 NANOSLEEP.SYNCS 0x989680 ;  /* 0x009896800000a95d */ /* 0x008fea0003900000 */
[----:B------:R-:W3:Y:S02]  /*c330*/  @!P2 SYNCS.PHASECHK.TRANS64 P2, [R0+URZ+0x68], R11 ;  /* 0x0000680b0000a5a7 */ /* 0x000ee400080410ff */
[----:B---3--:R-:W-:Y:S05]  /*c340*/  @!P2 BRA `(.L_x_172) ;  /* 0xfffffffc00f0a947 */ /* 0x008fea000383ffff */
[----:B------:R-:W-:Y:S05]  /*c350*/  BRA `(.L_x_88) ;  /* 0xffffff8800a87947 */ /* 0x000fea000383ffff */
.L_x_92:
[----:B---3--:R-:W-:Y:S07]  /*c360*/  MOV R0, UR21 ;  /* 0x0000001500007c02 */ /* 0x008fee0008000f00 */
.L_x_173:
[----:B-1----:R1:W3:Y:S02]  /*c370*/  SYNCS.PHASECHK.TRANS64.TRYWAIT P0, [R0+URZ+0x40], R9 ;  /* 0x00004009000075a7 */ /* 0x0022e400080011ff */
[----:B---3--:R-:W-:Y:S05]  /*c380*/  @!P0 NANOSLEEP.SYNCS 0x989680 ;  /* 0x009896800000895d */ /* 0x008fea0003900000 */
[----:B------:R-:W3:Y:S02]  /*c390*/  @!P0 SYNCS.PHASECHK.TRANS64 P0, [R0+URZ+0x40], R9 ;  /* 0x00004009000085a7 */ /* 0x000ee400080010ff */
[----:B---3--:R-:W-:Y:S05]  /*c3a0*/  @!P0 BRA `(.L_x_173) ;  /* 0xfffffffc00f08947 */ /* 0x008fea000383ffff */
[----:B------:R-:W-:Y:S05]  /*c3b0*/  BRA `(.L_x_174) ;  /* 0xffffff8c00047947 */ /* 0x000fea000383ffff */
.L_x_93:
[----:B------:R-:W-:Y:S07]  /*c3c0*/  MOV R0, UR21 ;  /* 0x0000001500007c02 */ /* 0x000fee0008000f00 */
.L_x_175:
[----:B-1----:R1:W3:Y:S02]  /*c3d0*/  SYNCS.PHASECHK.TRANS64.TRYWAIT P0, [R0+URZ+0x48], R9 ;  /* 0x00004809000075a7 */ /* 0x0022e400080011ff */
[----:B---3--:R-:W-:Y:S05]  /*c3e0*/  @!P0 NANOSLEEP.SYNCS 0x989680 ;  /* 0x009896800000895d */ /* 0x008fea0003900000 */
[----:B------:R-:W3:Y:S02]  /*c3f0*/  @!P0 SYNCS.PHASECHK.TRANS64 P0, [R0+URZ+0x48], R9 ;  /* 0x00004809000085a7 */ /* 0x000ee400080010ff */
[----:B---3--:R-:W-:Y:S05]  /*c400*/  @!P0 BRA `(.L_x_175) ;  /* 0xfffffffc00f08947 */ /* 0x008fea000383ffff */
[----:B------:R-:W-:Y:S05]  /*c410*/  BRA `(.L_x_176) ;  /* 0xffffff8c00407947 */ /* 0x000fea000383ffff */
.L_x_94:
[----:B------:R-:W-:Y:S07]  /*c420*/  MOV R0, UR21 ;  /* 0x0000001500007c02 */ /* 0x000fee0008000f00 */
.L_x_177:
[----:B-1----:R1:W3:Y:S02]  /*c430*/  SYNCS.PHASECHK.TRANS64.TRYWAIT P0, [R0+URZ+0x50], R9 ;  /* 0x00005009000075a7 */ /* 0x0022e400080011ff */
[----:B---3--:R-:W-:Y:S05]  /*c440*/  @!P0 NANOSLEEP.SYNCS 0x989680 ;  /* 0x009896800000895d */ /* 0x008fea0003900000 */
[----:B------:R-:W3:Y:S02]  /*c450*/  @!P0 SYNCS.PHASECHK.TRANS64 P0, [R0+URZ+0x50], R9 ;  /* 0x00005009000085a7 */ /* 0x000ee400080010ff */
[----:B---3--:R-:W-:Y:S05]  /*c460*/  @!P0 BRA `(.L_x_177) ;  /* 0xfffffffc00f08947 */ /* 0x008fea000383ffff */
[----:B------:R-:W-:Y:S05]  /*c470*/  BRA `(.L_x_178) ;  /* 0xffffff8c00887947 */ /* 0x000fea000383ffff */
.L_x_95:
[----:B------:R-:W-:Y:S07]  /*c480*/  MOV R0, UR21 ;  /* 0x0000001500007c02 */ /* 0x000fee0008000f00 */
.L_x_179:
[----:B-1----:R1:W3:Y:S02]  /*c490*/  SYNCS.PHASECHK.TRANS64.TRYWAIT P0, [R0+URZ+0x58], R9 ;  /* 0x00005809000075a7 */ /* 0x0022e400080011ff */
[----:B---3--:R-:W-:Y:S05]  /*c4a0*/  @!P0 NANOSLEEP.SYNCS 0x989680 ;  /* 0x009896800000895d */ /* 0x008fea0003900000 */
[----:B------:R-:W3:Y:S02]  /*c4b0*/  @!P0 SYNCS.PHASECHK.TRANS64 P0, [R0+URZ+0x58], R9 ;  /* 0x00005809000085a7 */ /* 0x000ee400080010ff */
[----:B---3--:R-:W-:Y:S05]  /*c4c0*/  @!P0 BRA `(.L_x_179) ;  /* 0xfffffffc00f08947 */ /* 0x008fea000383ffff */
[----:B------:R-:W-:Y:S05]  /*c4d0*/  BRA `(.L_x_180) ;  /* 0xffffff8c00cc7947 */ /* 0x000fea000383ffff */
.L_x_97:
[----:B------:R-:W-:-:S07]  /*c4e0*/  MOV R0, UR21 ;  /* 0x0000001500007c02 */ /* 0x000fce0008000f00 */
.L_x_181:
[----:B-1----:R1:W4:Y:S02]  /*c4f0*/  SYNCS.PHASECHK.TRANS64.TRYWAIT P0, [R0+URZ+0x40], R3 ;  /* 0x00004003000075a7 */ /* 0x00232400080011ff */
[----:B----4-:R-:W-:Y:S05]  /*c500*/  @!P0 NANOSLEEP.SYNCS 0x989680 ;  /* 0x009896800000895d */ /* 0x010fea0003900000 */
[----:B------:R-:W4:Y:S02]  /*c510*/  @!P0 SYNCS.PHASECHK.TRANS64 P0, [R0+URZ+0x40], R3 ;  /* 0x00004003000085a7 */ /* 0x000f2400080010ff */
[----:B----4-:R-:W-:Y:S05]  /*c520*/  @!P0 BRA `(.L_x_181) ;  /* 0xfffffffc00f08947 */ /* 0x010fea000383ffff */
[----:B------:R-:W-:Y:S05]  /*c530*/  BRA `(.L_x_182) ;  /* 0xffffff9000407947 */ /* 0x000fea000383ffff */
.L_x_98:
[----:B-1----:R-:W-:-:S07]  /*c540*/  MOV R0, UR21 ;  /* 0x0000001500007c02 */ /* 0x002fce0008000f00 */
.L_x_183:
[----:B-1----:R1:W4:Y:S02]  /*c550*/  SYNCS.PHASECHK.TRANS64.TRYWAIT P0, [R0+URZ+0x48], R3 ;  /* 0x00004803000075a7 */ /* 0x00232400080011ff */
[----:B----4-:R-:W-:Y:S05]  /*c560*/  @!P0 NANOSLEEP.SYNCS 0x989680 ;  /* 0x009896800000895d */ /* 0x010fea0003900000 */
[----:B------:R-:W4:Y:S02]  /*c570*/  @!P0 SYNCS.PHASECHK.TRANS64 P0, [R0+URZ+0x48], R3 ;  /* 0x00004803000085a7 */ /* 0x000f2400080010ff */
[----:B----4-:R-:W-:Y:S05]  /*c580*/  @!P0 BRA `(.L_x_183) ;  /* 0xfffffffc00f08947 */ /* 0x010fea000383ffff */
[----:B------:R-:W-:Y:S05]  /*c590*/  BRA `(.L_x_184) ;  /* 0xffffff9000307947 */ /* 0x000fea000383ffff */
.L_x_99:
[----:B-1----:R-:W-:-:S07]  /*c5a0*/  MOV R0, UR21 ;  /* 0x0000001500007c02 */ /* 0x002fce0008000f00 */
.L_x_185:
[----:B-1----:R1:W4:Y:S02]  /*c5b0*/  SYNCS.PHASECHK.TRANS64.TRYWAIT P0, [R0+URZ+0x50], R3 ;  /* 0x00005003000075a7 */ /* 0x00232400080011ff */
[----:B----4-:R-:W-:Y:S05]  /*c5c0*/  @!P0 NANOSLEEP.SYNCS 0x989680 ;  /* 0x009896800000895d */ /* 0x010fea0003900000 */
[----:B------:R-:W4:Y:S02]  /*c5d0*/  @!P0 SYNCS.PHASECHK.TRANS64 P0, [R0+URZ+0x50], R3 ;  /* 0x00005003000085a7 */ /* 0x000f2400080010ff */
[----:B----4-:R-:W-:Y:S05]  /*c5e0*/  @!P0 BRA `(.L_x_185) ;  /* 0xfffffffc00f08947 */ /* 0x010fea000383ffff */
[----:B------:R-:W-:Y:S05]  /*c5f0*/  BRA `(.L_x_186) ;  /* 0xffffff9000207947 */ /* 0x000fea000383ffff */
.L_x_101:
[----:B--2---:R2:W4:Y:S02]  /*c600*/  SYNCS.PHASECHK.TRANS64.TRYWAIT P0, [R3+URZ+0x70], R0 ;  /* 0x00007000030075a7 */ /* 0x00452400080011ff */
[----:B----4-:R-:W-:Y:S05]  /*c610*/  @!P0 NANOSLEEP.SYNCS 0x989680 ;  /* 0x009896800000895d */ /* 0x010fea0003900000 */
[----:B------:R-:W4:Y:S02]  /*c620*/  @!P0 SYNCS.PHASECHK.TRANS64 P0, [R3+URZ+0x70], R0 ;  /* 0x00007000030085a7 */ /* 0x000f2400080010ff */
[----:B----4-:R-:W-:Y:S05]  /*c630*/  @!P0 BRA `(.L_x_101) ;  /* 0xfffffffc00f08947 */ /* 0x010fea000383ffff */
[----:B------:R-:W-:Y:S05]  /*c640*/  BRA `(.L_x_187) ;  /* 0xffffff9000e87947 */ /* 0x000fea000383ffff */
.L_x_112:
[----:B-1----:R-:W-:Y:S04]  /*c650*/  MOV R3, UR44 ;  /* 0x0000002c00037c02 */ /* 0x002fe80008000f00 */
[----:B------:R1:W2:Y:S03]  /*c660*/  SYNCS.PHASECHK.TRANS64.TRYWAIT P0, [R3+URZ+0x20], R4 ;  /* 0x00002004030075a7 */ /* 0x0002a600080011ff */
[----:B--2---:R-:W-:Y:S05]  /*c670*/  @!P0 NANOSLEEP.SYNCS 0x989680 ;  /* 0x009896800000895d */ /* 0x004fea0003900000 */
[----:B------:R-:W2:Y:S02]  /*c680*/  @!P0 SYNCS.PHASECHK.TRANS64 P0, [R3+URZ+0x20], R4 ;  /* 0x00002004030085a7 */ /* 0x000ea400080010ff */
[----:B--2---:R-:W-:Y:S05]  /*c690*/  @!P0 BRA `(.L_x_112) ;  /* 0xfffffffc00ec8947 */ /* 0x004fea000383ffff */
[----:B------:R-:W-:Y:S05]  /*c6a0*/  BRA `(.L_x_111) ;  /* 0xffffffa000847947 */ /* 0x000fea000383ffff */
.L_x_114:
[----:B--2---:R2:W3:Y:S02]  /*c6b0*/  SYNCS.PHASECHK.TRANS64.TRYWAIT P1, [R167+URZ+0x90], R0 ;  /* 0x00009000a70075a7 */ /* 0x0044e400080211ff */
[----:B---3--:R-:W-:Y:S05]  /*c6c0*/  @!P1 NANOSLEEP.SYNCS 0x989680 ;  /* 0x009896800000995d */ /* 0x008fea0003900000 */
[----:B------:R-:W3:Y:S02]  /*c6d0*/  @!P1 SYNCS.PHASECHK.TRANS64 P1, [R167+URZ+0x90], R0 ;  /* 0x00009000a70095a7 */ /* 0x000ee400080210ff */
[----:B---3--:R-:W-:Y:S05]  /*c6e0*/  @!P1 BRA `(.L_x_114) ;  /* 0xfffffffc00f09947 */ /* 0x008fea000383ffff */
[----:B------:R-:W-:Y:S05]  /*c6f0*/  BRA `(.L_x_113) ;  /* 0xffffffa000e47947 */ /* 0x000fea000383ffff */
.L_x_123:
[----:B--2---:R2:W3:Y:S02]  /*c700*/  SYNCS.PHASECHK.TRANS64.TRYWAIT P0, [R3+URZ+0x20], R0 ;  /* 0x00002000030075a7 */ /* 0x0044e400080011ff */
[----:B---3--:R-:W-:Y:S05]  /*c710*/  @!P0 NANOSLEEP.SYNCS 0x989680 ;  /* 0x009896800000895d */ /* 0x008fea0003900000 */
[----:B------:R-:W3:Y:S02]  /*c720*/  @!P0 SYNCS.PHASECHK.TRANS64 P0, [R3+URZ+0x20], R0 ;  /* 0x00002000030085a7 */ /* 0x000ee400080010ff */
[----:B---3--:R-:W-:Y:S05]  /*c730*/  @!P0 BRA `(.L_x_123) ;  /* 0xfffffffc00f08947 */ /* 0x008fea000383ffff */
[----:B------:R-:W-:Y:S05]  /*c740*/  BRA `(.L_x_122) ;  /* 0xffffffb400ac7947 */ /* 0x000fea000383ffff */
.L_x_131:
[----:B--2---:R2:W3:Y:S02]  /*c750*/  SYNCS.PHASECHK.TRANS64.TRYWAIT P0, [R0+URZ+0x20], R7 ;  /* 0x00002007000075a7 */ /* 0x0044e400080011ff */
[----:B---3--:R-:W-:Y:S05]  /*c760*/  @!P0 NANOSLEEP.SYNCS 0x989680 ;  /* 0x009896800000895d */ /* 0x008fea0003900000 */
[----:B------:R-:W3:Y:S02]  /*c770*/  @!P0 SYNCS.PHASECHK.TRANS64 P0, [R0+URZ+0x20], R7 ;  /* 0x00002007000085a7 */ /* 0x000ee400080010ff */
[----:B---3--:R-:W-:Y:S05]  /*c780*/  @!P0 BRA `(.L_x_131) ;  /* 0xfffffffc00f08947 */ /* 0x008fea000383ffff */
[----:B------:R-:W-:Y:S05]  /*c790*/  BRA `(.L_x_130) ;  /* 0xffffffc800a47947 */ /* 0x000fea000383ffff */
.L_x_139:
[----:B-1----:R1:W2:Y:S02]  /*c7a0*/  SYNCS.PHASECHK.TRANS64.TRYWAIT P0, [R3+URZ+0x20], R0 ;  /* 0x00002000030075a7 */ /* 0x0022a400080011ff */
[----:B--2---:R-:W-:Y:S05]  /*c7b0*/  @!P0 NANOSLEEP.SYNCS 0x989680 ;  /* 0x009896800000895d */ /* 0x004fea0003900000 */
[----:B------:R-:W2:Y:S02]  /*c7c0*/  @!P0 SYNCS.PHASECHK.TRANS64 P0, [R3+URZ+0x20], R0 ;  /* 0x00002000030085a7 */ /* 0x000ea400080010ff */
[----:B--2---:R-:W-:Y:S05]  /*c7d0*/  @!P0 BRA `(.L_x_139) ;  /* 0xfffffffc00f08947 */ /* 0x004fea000383ffff */
[----:B------:R-:W-:Y:S05]  /*c7e0*/  BRA `(.L_x_138) ;  /* 0xffffffdc009c7947 */ /* 0x000fea000383ffff */
        .weak           $__internal_0_$__cuda_sm10x_tcgen05_guardrail_trap_col_being_dealloced_not_returned_by_alloc
        .type           $__internal_0_$__cuda_sm10x_tcgen05_guardrail_trap_col_being_dealloced_not_returned_by_alloc,@function
        .size           $__internal_0_$__cuda_sm10x_tcgen05_guardrail_trap_col_being_dealloced_not_returned_by_alloc,($__internal_1_$__cuda_sm10x_tcgen05_guardrail_trap_phase_invalid_during_alloc - $__internal_0_$__cuda_sm10x_tcgen05_guardrail_trap_col_being_dealloced_not_returned_by_alloc)
$__internal_0_$__cuda_sm10x_tcgen05_guardrail_trap_col_being_dealloced_not_returned_by_alloc:
[----:B------:R-:W-:Y:S05]  /*c7f0*/  BPT.TRAP 0x1 ;  /* 0x000000040000795c */ /* 0x000fea0000300000 */
[----:B------:R-:W-:-:S04]  /*c800*/  HFMA2 R3, -RZ, RZ, 0, 0 ;  /* 0x00000000ff037431 */ /* 0x000fc800000001ff */
[----:B------:R-:W-:Y:S05]  /*c810*/  RET.REL.NODEC R2 `(_ZN7cutlass13device_kernelINS_4gemm6kernel13GemmUniversalIN4cute5tupleIJiiiiEEENS1_10collective13CollectiveMmaINS1_35MainloopSm100TmaUmmaWarpSpecializedILi2ELi2ELi2ENS5_IJNS4_1CILi2EEENSA_ILi4EEENSA_ILi1EEEEEEEENS5_IJNSA_ILi256EEESG_NSA_ILi128EEEEEENS_6half_tENS5_IJlSD_lEEESJ_SK_NS4_8TiledMMAINS4_8MMA_AtomIJNS4_26SM100_MMA_F16BF16_2x1SM_SSISJ_SJ_fLi256ELi256ELNS4_4UMMA5MajorE0ELSP_0ELNSO_7ScaleInE0ELSQ_0EEEEEENS4_6LayoutINS5_IJSD_SD_SD_EEENS5_IJNSA_ILi0EEESV_SV_EEEEENS5_IJNS4_10UnderscoreESY_SY_EEEEENS4_28SM100_TMA_2SM_LOAD_MULTICASTENS4_14ComposedLayoutINS4_7SwizzleILi3ELi4ELi3EEENS4_18smem_ptr_flag_bitsILi16EEENST_INS5_IJNSA_ILi8EEENSA_ILi64EEEEEENS5_IJS18_SD_EEEEEEEvNS4_8identityENS4_18SM100_TMA_2SM_LOADES1C_vS1D_EENS_8epilogue10collective18CollectiveEpilogueINS1G_23Sm100TmaWarpSpecializedILi4ELi2ELi64ELb1ELb0EEEJNS5_IJSH_SG_SH_EEENS5_IJNST_ISH_SD_EENST_IS18_SD_EEEEESJ_SK_SJ_SK_NS1G_6fusion15FusionCallbacksIS1K_NS1P_17LinearCombinationISJ_fSJ_fLNS_15FloatRoundStyleE2EEES1L_S1O_JEEENS4_5SM1004TMEM4LOAD26SM100_TMEM_LOAD_32dp32b64xENS4_13SM90_TMA_LOADES1C_NS4_39AutoVectorizingCopyWithAssumedAlignmentILi128EEENS4_14SM90_TMA_STOREES1C_S21_S21_EEEvvEEEEvNT_6ParamsE) ;  /* 0xffffff3402f87950 */ /* 0x000fea0003c3ffff */
        .weak           $__internal_1_$__cuda_sm10x_tcgen05_guardrail_trap_phase_invalid_during_alloc
        .type           $__internal_1_$__cuda_sm10x_tcgen05_guardrail_trap_phase_invalid_during_alloc,@function
        .size           $__internal_1_$__cuda_sm10x_tcgen05_guardrail_trap_phase_invalid_during_alloc,($__internal_2_$__cuda_sm10x_tcgen05_guardrail_trap_unallocated_columns_being_dealloced - $__internal_1_$__cuda_sm10x_tcgen05_guardrail_trap_phase_invalid_during_alloc)
$__internal_1_$__cuda_sm10x_tcgen05_guardrail_trap_phase_invalid_during_alloc:
[----:B------:R-:W-:Y:S05]  /*c820*/  BPT.TRAP 0x1 ;  /* 0x000000040000795c */ /* 0x000fea0000300000 */
[----:B------:R-:W-:-:S04]  /*c830*/  MOV R5, 0x0 ;  /* 0x0000000000057802 */ /* 0x000fc80000000f00 */
[----:B------:R-:W-:Y:S05]  /*c840*/  RET.REL.NODEC R4 `(_ZN7cutlass13device_kernelINS_4gemm6kernel13GemmUniversalIN4cute5tupleIJiiiiEEENS1_10collective13CollectiveMmaINS1_35MainloopSm100TmaUmmaWarpSpecializedILi2ELi2ELi2ENS5_IJNS4_1CILi2EEENSA_ILi4EEENSA_ILi1EEEEEEEENS5_IJNSA_ILi256EEESG_NSA_ILi128EEEEEENS_6half_tENS5_IJlSD_lEEESJ_SK_NS4_8TiledMMAINS4_8MMA_AtomIJNS4_26SM100_MMA_F16BF16_2x1SM_SSISJ_SJ_fLi256ELi256ELNS4_4UMMA5MajorE0ELSP_0ELNSO_7ScaleInE0ELSQ_0EEEEEENS4_6LayoutINS5_IJSD_SD_SD_EEENS5_IJNSA_ILi0EEESV_SV_EEEEENS5_IJNS4_10UnderscoreESY_SY_EEEEENS4_28SM100_TMA_2SM_LOAD_MULTICASTENS4_14ComposedLayoutINS4_7SwizzleILi3ELi4ELi3EEENS4_18smem_ptr_flag_bitsILi16EEENST_INS5_IJNSA_ILi8EEENSA_ILi64EEEEEENS5_IJS18_SD_EEEEEEEvNS4_8identityENS4_18SM100_TMA_2SM_LOADES1C_vS1D_EENS_8epilogue10collective18CollectiveEpilogueINS1G_23Sm100TmaWarpSpecializedILi4ELi2ELi64ELb1ELb0EEEJNS5_IJSH_SG_SH_EEENS5_IJNST_ISH_SD_EENST_IS18_SD_EEEEESJ_SK_SJ_SK_NS1G_6fusion15FusionCallbacksIS1K_NS1P_17LinearCombinationISJ_fSJ_fLNS_15FloatRoundStyleE2EEES1L_S1O_JEEENS4_5SM1004TMEM4LOAD26SM100_TMEM_LOAD_32dp32b64xENS4_13SM90_TMA_LOADES1C_NS4_39AutoVectorizingCopyWithAssumedAlignmentILi128EEENS4_14SM90_TMA_STOREES1C_S21_S21_EEEvvEEEEvNT_6ParamsE) ;  /* 0xffffff3404ec7950 */ /* 0x000fea0003c3ffff */
        .weak           $__internal_2_$__cuda_sm10x_tcgen05_guardrail_trap_unallocated_columns_being_dealloced
        .type           $__internal_2_$__cuda_sm10x_tcgen05_guardrail_trap_unallocated_columns_being_dealloced,@function
        .size           $__internal_2_$__cuda_sm10x_tcgen05_guardrail_trap_unallocated_columns_being_dealloced,(.L_x_189 - $__internal_2_$__cuda_sm10x_tcgen05_guardrail_trap_unallocated_columns_being_dealloced)
$__internal_2_$__cuda_sm10x_tcgen05_guardrail_trap_unallocated_columns_being_dealloced:
[----:B------:R-:W-:Y:S05]  /*c850*/  BPT.TRAP 0x1 ;  /* 0x000000040000795c */ /* 0x000fea0000300000 */
[----:B------:R-:W-:-:S04]  /*c860*/  HFMA2 R3, -RZ, RZ, 0, 0 ;  /* 0x00000000ff037431 */ /* 0x000fc800000001ff */
[----:B------:R-:W-:Y:S05]  /*c870*/  RET.REL.NODEC R2 `(_ZN7cutlass13device_kernelINS_4gemm6kernel13GemmUniversalIN4cute5tupleIJiiiiEEENS1_10collective13CollectiveMmaINS1_35MainloopSm100TmaUmmaWarpSpecializedILi2ELi2ELi2ENS5_IJNS4_1CILi2EEENSA_ILi4EEENSA_ILi1EEEEEEEENS5_IJNSA_ILi256EEESG_NSA_ILi128EEEEEENS_6half_tENS5_IJlSD_lEEESJ_SK_NS4_8TiledMMAINS4_8MMA_AtomIJNS4_26SM100_MMA_F16BF16_2x1SM_SSISJ_SJ_fLi256ELi256ELNS4_4UMMA5MajorE0ELSP_0ELNSO_7ScaleInE0ELSQ_0EEEEEENS4_6LayoutINS5_IJSD_SD_SD_EEENS5_IJNSA_ILi0EEESV_SV_EEEEENS5_IJNS4_10UnderscoreESY_SY_EEEEENS4_28SM100_TMA_2SM_LOAD_MULTICASTENS4_14ComposedLayoutINS4_7SwizzleILi3ELi4ELi3EEENS4_18smem_ptr_flag_bitsILi16EEENST_INS5_IJNSA_ILi8EEENSA_ILi64EEEEEENS5_IJS18_SD_EEEEEEEvNS4_8identityENS4_18SM100_TMA_2SM_LOADES1C_vS1D_EENS_8epilogue10collective18CollectiveEpilogueINS1G_23Sm100TmaWarpSpecializedILi4ELi2ELi64ELb1ELb0EEEJNS5_IJSH_SG_SH_EEENS5_IJNST_ISH_SD_EENST_IS18_SD_EEEEESJ_SK_SJ_SK_NS1G_6fusion15FusionCallbacksIS1K_NS1P_17LinearCombinationISJ_fSJ_fLNS_15FloatRoundStyleE2EEES1L_S1O_JEEENS4_5SM1004TMEM4LOAD26SM100_TMEM_LOAD_32dp32b64xENS4_13SM90_TMA_LOADES1C_NS4_39AutoVectorizingCopyWithAssumedAlignmentILi128EEENS4_14SM90_TMA_STOREES1C_S21_S21_EEEvvEEEEvNT_6ParamsE) ;  /* 0xffffff3402e07950 */ /* 0x000fea0003c3ffff */
.L_x_188:
[----:B------:R-:W-:-:S00]  /*c880*/  BRA `(.L_x_188) ;  /* 0xfffffffc00fc7947 */ /* 0x000fc0000383ffff */
[----:B------:R-:W-:-:S00]  /*c890*/  NOP ;  /* 0x0000000000007918 */ /* 0x000fc00000000000 */
        /* <DEDUP_REMOVED lines=14> */
.L_x_189:


//--------------------- .nv.global.init           --------------------------
	.section	.nv.global.init,"aw",@progbits
.nv.global.init:
	.type		$str$27,@object
	.size		$str$27,($str$28 - $str$27)
$str$27:
        /*0000*/ 	.byte	0x28, 0x61, 0x64, 0x64, 0x72, 0x65, 0x73, 0x73, 0x20, 0x26, 0x20, 0x6d, 0x61, 0x73, 0x6b, 0x29
        /*0010*/ 	.byte	0x20, 0x3d, 0x3d, 0x20, 0x30, 0x00
	.type		$str$28,@object
	.size		$str$28,($str$26 - $str$28)
$str$28:
        /*0016*/ 	.byte	0x2f, 0x74, 0x6d, 0x70, 0x2f, 0x63, 0x75, 0x74, 0x6c, 0x61, 0x73, 0x73, 0x5f, 0x73, 0x77, 0x65
        /*0026*/ 	.byte	0x65, 0x70, 0x5f, 0x73, 0x72, 0x63, 0x2f, 0x69, 0x6e, 0x63, 0x6c, 0x75, 0x64, 0x65, 0x2f, 0x63
        /*0036*/ 	.byte	0x75, 0x74, 0x65, 0x2f, 0x70, 0x6f, 0x69, 0x6e, 0x74, 0x65, 0x72, 0x5f, 0x66, 0x6c, 0x61, 0x67
        /*0046*/ 	.byte	0x67, 0x65, 0x64, 0x2e, 0x68, 0x70, 0x70, 0x00
	.type		$str$26,@object
	.size		$str$26,($str$25 - $str$26)
$str$26:
        /*004e*/ 	.byte	0x2f, 0x74, 0x6d, 0x70, 0x2f, 0x63, 0x75, 0x74, 0x6c, 0x61, 0x73, 0x73, 0x5f, 0x73, 0x77, 0x65
        /*005e*/ 	.byte	0x65, 0x70, 0x5f, 0x73, 0x72, 0x63, 0x2f, 0x69, 0x6e, 0x63, 0x6c, 0x75, 0x64, 0x65, 0x2f, 0x63
        /*006e*/ 	.byte	0x75, 0x74, 0x65, 0x2f, 0x61, 0x74, 0x6f, 0x6d, 0x2f, 0x63, 0x6f, 0x70, 0x79, 0x5f, 0x74, 0x72
        /*007e*/ 	.byte	0x61, 0x69, 0x74, 0x73, 0x5f, 0x73, 0x6d, 0x31, 0x30, 0x30, 0x2e, 0x68, 0x70, 0x70, 0x00
	.type		$str$25,@object
	.size		$str$25,(__unnamed_1 - $str$25)
$str$25:
        /*008d*/ 	.byte	0x28, 0x28, 0x75, 0x69, 0x6e, 0x74, 0x33, 0x32, 0x5f, 0x74, 0x28, 0x74, 0x68, 0x72, 0x65, 0x61
        /*009d*/ 	.byte	0x64, 0x49, 0x64, 0x78, 0x2e, 0x78, 0x29, 0x20, 0x2f, 0x20, 0x33, 0x32, 0x29, 0x20, 0x25, 0x20
        /*00ad*/ 	.byte	0x34, 0x29, 0x20, 0x3d, 0x3d, 0x20, 0x28, 0x28, 0x28, 0x74, 0x6d, 0x65, 0x6d, 0x5f, 0x61, 0x64
        /*00bd*/ 	.byte	0x64, 0x72, 0x20, 0x3e, 0x3e, 0x20, 0x31, 0x36, 0x29, 0x20, 0x2f, 0x20, 0x33, 0x32, 0x29, 0x20
        /*00cd*/ 	.byte	0x25, 0x20, 0x34, 0x29, 0x00
	.type		__unnamed_1,@object
	.size		__unnamed_1,(__unnamed_2 - __unnamed_1)
__unnamed_1:
        /*00d2*/ 	.byte	0x61, 0x75, 0x74, 0x6f, 0x20, 0x63, 0x75, 0x74, 0x65, 0x3a, 0x3a, 0x61, 0x73, 0x5f, 0x70, 0x6f
        /* <DEDUP_REMOVED lines=24> */
        /*0262*/ 	.byte	0x3e, 0x3e, 0x3e, 0x3e, 0x5d, 0x00
	.type		__unnamed_2,@object
	.size		__unnamed_2,(.L_2 - __unnamed_2)
__unnamed_2:
        /* <DEDUP_REMOVED lines=43> */
        /*0518*/ 	.byte	0x74, 0x65, 0x3a, 0x3a, 0x43, 0x3c, 0x30, 0x3e, 0x3e, 0x3e, 0x3e, 0x5d, 0x00
.L_2:


//--------------------- .nv.shared._ZN7cutlass13device_kernelINS_4gemm6kernel13GemmUniversalIN4cute5tupleIJiiiiEEENS1_10collective13CollectiveMmaINS1_35MainloopSm100TmaUmmaWarpSpecializedILi2ELi2ELi2ENS5_IJNS4_1CILi2EEENSA_ILi4EEENSA_ILi1EEEEEEEENS5_IJNSA_ILi256EEESG_NSA_ILi128EEEEEENS_6half_tENS5_IJlSD_lEEESJ_SK_NS4_8TiledMMAINS4_8MMA_AtomIJNS4_26SM100_MMA_F16BF16_2x1SM_SSISJ_SJ_fLi256ELi256ELNS4_4UMMA5MajorE0ELSP_0ELNSO_7ScaleInE0ELSQ_0EEEEEENS4_6LayoutINS5_IJSD_SD_SD_EEENS5_IJNSA_ILi0EEESV_SV_EEEEENS5_IJNS4_10UnderscoreESY_SY_EEEEENS4_28SM100_TMA_2SM_LOAD_MULTICASTENS4_14ComposedLayoutINS4_7SwizzleILi3ELi4ELi3EEENS4_18smem_ptr_flag_bitsILi16EEENST_INS5_IJNSA_ILi8EEENSA_ILi64EEEEEENS5_IJS18_SD_EEEEEEEvNS4_8identityENS4_18SM100_TMA_2SM_LOADES1C_vS1D_EENS_8epilogue10collective18CollectiveEpilogueINS1G_23Sm100TmaWarpSpecializedILi4ELi2ELi64ELb1ELb0EEEJNS5_IJSH_SG_SH_EEENS5_IJNST_ISH_SD_EENST_IS18_SD_EEEEESJ_SK_SJ_SK_NS1G_6fusion15FusionCallbacksIS1K_NS1P_17LinearCombinationISJ_fSJ_fLNS_15FloatRoundStyleE2EEES1L_S1O_JEEENS4_5SM1004TMEM4LOAD26SM100_TMEM_LOAD_32dp32b64xENS4_13SM90_TMA_LOADES1C_NS4_39AutoVectorizingCopyWithAssumedAlignmentILi128EEENS4_14SM90_TMA_STOREES1C_S21_S21_EEEvvEEEEvNT_6ParamsE --------------------------
	.section	.nv.shared._ZN7cutlass13device_kernelINS_4gemm6kernel13GemmUniversalIN4cute5tupleIJiiiiEEENS1_10collective13CollectiveMmaINS1_35MainloopSm100TmaUmmaWarpSpecializedILi2ELi2ELi2ENS5_IJNS4_1CILi2EEENSA_ILi4EEENSA_ILi1EEEEEEEENS5_IJNSA_ILi256EEESG_NSA_ILi128EEEEEENS_6half_tENS5_IJlSD_lEEESJ_SK_NS4_8TiledMMAINS4_8MMA_AtomIJNS4_26SM100_MMA_F16BF16_2x1SM_SSISJ_SJ_fLi256ELi256ELNS4_4UMMA5MajorE0ELSP_0ELNSO_7ScaleInE0ELSQ_0EEEEEENS4_6LayoutINS5_IJSD_SD_SD_EEENS5_IJNSA_ILi0EEESV_SV_EEEEENS5_IJNS4_10UnderscoreESY_SY_EEEEENS4_28SM100_TMA_2SM_LOAD_MULTICASTENS4_14ComposedLayoutINS4_7SwizzleILi3ELi4ELi3EEENS4_18smem_ptr_flag_bitsILi16EEENST_INS5_IJNSA_ILi8EEENSA_ILi64EEEEEENS5_IJS18_SD_EEEEEEEvNS4_8identityENS4_18SM100_TMA_2SM_LOADES1C_vS1D_EENS_8epilogue10collective18CollectiveEpilogueINS1G_23Sm100TmaWarpSpecializedILi4ELi2ELi64ELb1ELb0EEEJNS5_IJSH_SG_SH_EEENS5_IJNST_ISH_SD_EENST_IS18_SD_EEEEESJ_SK_SJ_SK_NS1G_6fusion15FusionCallbacksIS1K_NS1P_17LinearCombinationISJ_fSJ_fLNS_15FloatRoundStyleE2EEES1L_S1O_JEEENS4_5SM1004TMEM4LOAD26SM100_TMEM_LOAD_32dp32b64xENS4_13SM90_TMA_LOADES1C_NS4_39AutoVectorizingCopyWithAssumedAlignmentILi128EEENS4_14SM90_TMA_STOREES1C_S21_S21_EEEvvEEEEvNT_6ParamsE,"aw",@nobits
	.sectionflags	@""
	.align	16
	.zero		1024


//--------------------- .nv.shared.reserved.0     --------------------------
	.section	.nv.shared.reserved.0,"aw",@nobits
	.weak		__nv_reservedSMEM_offset_0_alias
	.size		__nv_reservedSMEM_offset_0_alias, 0, 64
	.other		__nv_reservedSMEM_offset_0_alias,@"STO_CUDA_RESERVED_SHARED STV_DEFAULT"
__nv_reservedSMEM_offset_0_alias:
	.zero		0
.nv.shared.reserved.0:
	.zero		64
	.weak		__nv_reservedSMEM_tcgen05_partition
	.type		__nv_reservedSMEM_tcgen05_partition,@object
	.size		__nv_reservedSMEM_tcgen05_partition,(.L_0 - __nv_reservedSMEM_tcgen05_partition)
__nv_reservedSMEM_tcgen05_partition:
	.zero		32
.L_0:


//--------------------- .nv.global                --------------------------
	.section	.nv.global,"aw",@nobits
.nv.global:
	.type		_ZN40_INTERNAL_bfb6daed_4_k_cu_1dbcf871_195214cute1_E,@object
	.size		_ZN40_INTERNAL_bfb6daed_4_k_cu_1dbcf871_195214cute1_E,(_ZN40_INTERNAL_bfb6daed_4_k_cu_1dbcf871_195214cuda3std3__45__cpo6cbeginE - _ZN40_INTERNAL_bfb6daed_4_k_cu_1dbcf871_195214cute1_E)
_ZN40_INTERNAL_bfb6daed_4_k_cu_1dbcf871_195214cute1_E:
	.zero		1
	.type		_ZN40_INTERNAL_bfb6daed_4_k_cu_1dbcf871_195214cuda3std3__45__cpo6cbeginE,@object
	.size		_ZN40_INTERNAL_bfb6daed_4_k_cu_1dbcf871_195214cuda3std3__45__cpo6cbeginE,(_ZN40_INTERNAL_bfb6daed_4_k_cu_1dbcf871_195214cuda3std3__48in_placeE - _ZN40_INTERNAL_bfb6daed_4_k_cu_1dbcf871_195214cuda3std3__45__cpo6cbeginE)
_ZN40_INTERNAL_bfb6daed_4_k_cu_1dbcf871_195214cuda3std3__45__cpo6cbeginE:
	.zero		1
	.type		_ZN40_INTERNAL_bfb6daed_4_k_cu_1dbcf871_195214cuda3std3__48in_placeE,@object
	.size		_ZN40_INTERNAL_bfb6daed_4_k_cu_1dbcf871_195214cuda3std3__48in_placeE,(_ZN40_INTERNAL_bfb6daed_4_k_cu_1dbcf871_195214cuda3std6ranges3__45__cpo9iter_moveE - _ZN40_INTERNAL_bfb6daed_4_k_cu_1dbcf871_195214cuda3std3__48in_placeE)
_ZN40_INTERNAL_bfb6daed_4_k_cu_1dbcf871_195214cuda3std3__48in_placeE:
	.zero		1
	.type		_ZN40_INTERNAL_bfb6daed_4_k_cu_1dbcf871_195214cuda3std6ranges3__45__cpo9iter_moveE,@object
	.size		_ZN40_INTERNAL_bfb6daed_4_k_cu_1dbcf871_195214cuda3std6ranges3__45__cpo9iter_moveE,(_ZN40_INTERNAL_bfb6daed_4_k_cu_1dbcf871_195214cuda3std3__45__cpo5beginE - _ZN40_INTERNAL_bfb6daed_4_k_cu_1dbcf871_195214cuda3std6ranges3__45__cpo9iter_moveE)
_ZN40_INTERNAL_bfb6daed_4_k_cu_1dbcf871_195214cuda3std6ranges3__45__cpo9iter_moveE:
	.zero		1
	.type		_ZN40_INTERNAL_bfb6daed_4_k_cu_1dbcf871_195214cuda3std3__45__cpo5beginE,@object
	.size		_ZN40_INTERNAL_bfb6daed_4_k_cu_1dbcf871_195214cuda3std3__45__cpo5beginE,(_ZN40_INTERNAL_bfb6daed_4_k_cu_1dbcf871_195214cuda3std3__442_GLOBAL__N__bfb6daed_4_k_cu_1dbcf871_195216ignoreE - _ZN40_INTERNAL_bfb6daed_4_k_cu_1dbcf871_195214cuda3std3__45__cpo5beginE)
_ZN40_INTERNAL_bfb6daed_4_k_cu_1dbcf871_195214cuda3std3__45__cpo5beginE:
	.zero		1
	.type		_ZN40_INTERNAL_bfb6daed_4_k_cu_1dbcf871_195214cuda3std3__442_GLOBAL__N__bfb6daed_4_k_cu_1dbcf871_195216ignoreE,@object
	.size		_ZN40_INTERNAL_bfb6daed_4_k_cu_1dbcf871_195214cuda3std3__442_GLOBAL__N__bfb6daed_4_k_cu_1dbcf871_195216ignoreE,(_ZN40_INTERNAL_bfb6daed_4_k_cu_1dbcf871_195214cute7productE - _ZN40_INTERNAL_bfb6daed_4_k_cu_1dbcf871_195214cuda3std3__442_GLOBAL__N__bfb6daed_4_k_cu_1dbcf871_195216ignoreE)
_ZN40_INTERNAL_bfb6daed_4_k_cu_1dbcf871_195214cuda3std3__442_GLOBAL__N__bfb6daed_4_k_cu_1dbcf871_195216ignoreE:
	.zero		1
	.type		_ZN40_INTERNAL_bfb6daed_4_k_cu_1dbcf871_195214cute7productE,@object
	.size		_ZN40_INTERNAL_bfb6daed_4_k_cu_1dbcf871_195214cute7productE,(_ZN40_INTERNAL_bfb6daed_4_k_cu_1dbcf871_195214cuda3std3__45__cpo3endE - _ZN40_INTERNAL_bfb6daed_4_k_cu_1dbcf871_195214cute7productE)
_ZN40_INTERNAL_bfb6daed_4_k_cu_1dbcf871_195214cute7productE:
	.zero		1
	.type		_ZN40_INTERNAL_bfb6daed_4_k_cu_1dbcf871_195214cuda3std3__45__cpo3endE,@object
	.size		_ZN40_INTERNAL_bfb6daed_4_k_cu_1dbcf871_195214cuda3std3__45__cpo3endE,(_ZN40_INTERNAL_bfb6daed_4_k_cu_1dbcf871_195214cuda3std3__419piecewise_constructE - _ZN40_INTERNAL_bfb6daed_4_k_cu_1dbcf871_195214cuda3std3__45__cpo3endE)
_ZN40_INTERNAL_bfb6daed_4_k_cu_1dbcf871_195214cuda3std3__45__cpo3endE:
	.zero		1
	.type		_ZN40_INTERNAL_bfb6daed_4_k_cu_1dbcf871_195214cuda3std3__419piecewise_constructE,@object
	.size		_ZN40_INTERNAL_bfb6daed_4_k_cu_1dbcf871_195214cuda3std3__419piecewise_constructE,(_ZN40_INTERNAL_bfb6daed_4_k_cu_1dbcf871_195214cuda3std3__45__cpo4cendE - _ZN40_INTERNAL_bfb6daed_4_k_cu_1dbcf871_195214cuda3std3__419piecewise_constructE)
_ZN40_INTERNAL_bfb6daed_4_k_cu_1dbcf871_195214cuda3std3__419piecewise_constructE:
	.zero		1
	.type		_ZN40_INTERNAL_bfb6daed_4_k_cu_1dbcf871_195214cuda3std3__45__cpo4cendE,@object
	.size		_ZN40_INTERNAL_bfb6daed_4_k_cu_1dbcf871_195214cuda3std3__45__cpo4cendE,(_ZN40_INTERNAL_bfb6daed_4_k_cu_1dbcf871_195214cuda3std6ranges3__45__cpo4swapE - _ZN40_INTERNAL_bfb6daed_4_k_cu_1dbcf871_195214cuda3std3__45__cpo4cendE)
_ZN40_INTERNAL_bfb6daed_4_k_cu_1dbcf871_195214cuda3std3__45__cpo4cendE:
	.zero		1
	.type		_ZN40_INTERNAL_bfb6daed_4_k_cu_1dbcf871_195214cuda3std6ranges3__45__cpo4swapE,@object
	.size		_ZN40_INTERNAL_bfb6daed_4_k_cu_1dbcf871_195214cuda3std6ranges3__45__cpo4swapE,(.L_10 - _ZN40_INTERNAL_bfb6daed_4_k_cu_1dbcf871_195214cuda3std6ranges3__45__cpo4swapE)
_ZN40_INTERNAL_bfb6daed_4_k_cu_1dbcf871_195214cuda3std6ranges3__45__cpo4swapE:
	.zero		1
.L_10:


//--------------------- .nv.constant0._ZN7cutlass13device_kernelINS_4gemm6kernel13GemmUniversalIN4cute5tupleIJiiiiEEENS1_10collective13CollectiveMmaINS1_35MainloopSm100TmaUmmaWarpSpecializedILi2ELi2ELi2ENS5_IJNS4_1CILi2EEENSA_ILi4EEENSA_ILi1EEEEEEEENS5_IJNSA_ILi256EEESG_NSA_ILi128EEEEEENS_6half_tENS5_IJlSD_lEEESJ_SK_NS4_8TiledMMAINS4_8MMA_AtomIJNS4_26SM100_MMA_F16BF16_2x1SM_SSISJ_SJ_fLi256ELi256ELNS4_4UMMA5MajorE0ELSP_0ELNSO_7ScaleInE0ELSQ_0EEEEEENS4_6LayoutINS5_IJSD_SD_SD_EEENS5_IJNSA_ILi0EEESV_SV_EEEEENS5_IJNS4_10UnderscoreESY_SY_EEEEENS4_28SM100_TMA_2SM_LOAD_MULTICASTENS4_14ComposedLayoutINS4_7SwizzleILi3ELi4ELi3EEENS4_18smem_ptr_flag_bitsILi16EEENST_INS5_IJNSA_ILi8EEENSA_ILi64EEEEEENS5_IJS18_SD_EEEEEEEvNS4_8identityENS4_18SM100_TMA_2SM_LOADES1C_vS1D_EENS_8epilogue10collective18CollectiveEpilogueINS1G_23Sm100TmaWarpSpecializedILi4ELi2ELi64ELb1ELb0EEEJNS5_IJSH_SG_SH_EEENS5_IJNST_ISH_SD_EENST_IS18_SD_EEEEESJ_SK_SJ_SK_NS1G_6fusion15FusionCallbacksIS1K_NS1P_17LinearCombinationISJ_fSJ_fLNS_15FloatRoundStyleE2EEES1L_S1O_JEEENS4_5SM1004TMEM4LOAD26SM100_TMEM_LOAD_32dp32b64xENS4_13SM90_TMA_LOADES1C_NS4_39AutoVectorizingCopyWithAssumedAlignmentILi128EEENS4_14SM90_TMA_STOREES1C_S21_S21_EEEvvEEEEvNT_6ParamsE --------------------------
	.section	.nv.constant0._ZN7cutlass13device_kernelINS_4gemm6kernel13GemmUniversalIN4cute5tupleIJiiiiEEENS1_10collective13CollectiveMmaINS1_35MainloopSm100TmaUmmaWarpSpecializedILi2ELi2ELi2ENS5_IJNS4_1CILi2EEENSA_ILi4EEENSA_ILi1EEEEEEEENS5_IJNSA_ILi256EEESG_NSA_ILi128EEEEEENS_6half_tENS5_IJlSD_lEEESJ_SK_NS4_8TiledMMAINS4_8MMA_AtomIJNS4_26SM100_MMA_F16BF16_2x1SM_SSISJ_SJ_fLi256ELi256ELNS4_4UMMA5MajorE0ELSP_0ELNSO_7ScaleInE0ELSQ_0EEEEEENS4_6LayoutINS5_IJSD_SD_SD_EEENS5_IJNSA_ILi0EEESV_SV_EEEEENS5_IJNS4_10UnderscoreESY_SY_EEEEENS4_28SM100_TMA_2SM_LOAD_MULTICASTENS4_14ComposedLayoutINS4_7SwizzleILi3ELi4ELi3EEENS4_18smem_ptr_flag_bitsILi16EEENST_INS5_IJNSA_ILi8EEENSA_ILi64EEEEEENS5_IJS18_SD_EEEEEEEvNS4_8identityENS4_18SM100_TMA_2SM_LOADES1C_vS1D_EENS_8epilogue10collective18CollectiveEpilogueINS1G_23Sm100TmaWarpSpecializedILi4ELi2ELi64ELb1ELb0EEEJNS5_IJSH_SG_SH_EEENS5_IJNST_ISH_SD_EENST_IS18_SD_EEEEESJ_SK_SJ_SK_NS1G_6fusion15FusionCallbacksIS1K_NS1P_17LinearCombinationISJ_fSJ_fLNS_15FloatRoundStyleE2EEES1L_S1O_JEEENS4_5SM1004TMEM4LOAD26SM100_TMEM_LOAD_32dp32b64xENS4_13SM90_TMA_LOADES1C_NS4_39AutoVectorizingCopyWithAssumedAlignmentILi128EEENS4_14SM90_TMA_STOREES1C_S21_S21_EEEvvEEEEvNT_6ParamsE,"a",@progbits
	.sectionflags	@""
	.align	4
.nv.constant0._ZN7cutlass13device_kernelINS_4gemm6kernel13GemmUniversalIN4cute5tupleIJiiiiEEENS1_10collective13CollectiveMmaINS1_35MainloopSm100TmaUmmaWarpSpecializedILi2ELi2ELi2ENS5_IJNS4_1CILi2EEENSA_ILi4EEENSA_ILi1EEEEEEEENS5_IJNSA_ILi256EEESG_NSA_ILi128EEEEEENS_6half_tENS5_IJlSD_lEEESJ_SK_NS4_8TiledMMAINS4_8MMA_AtomIJNS4_26SM100_MMA_F16BF16_2x1SM_SSISJ_SJ_fLi256ELi256ELNS4_4UMMA5MajorE0ELSP_0ELNSO_7ScaleInE0ELSQ_0EEEEEENS4_6LayoutINS5_IJSD_SD_SD_EEENS5_IJNSA_ILi0EEESV_SV_EEEEENS5_IJNS4_10UnderscoreESY_SY_EEEEENS4_28SM100_TMA_2SM_LOAD_MULTICASTENS4_14ComposedLayoutINS4_7SwizzleILi3ELi4ELi3EEENS4_18smem_ptr_flag_bitsILi16EEENST_INS5_IJNSA_ILi8EEENSA_ILi64EEEEEENS5_IJS18_SD_EEEEEEEvNS4_8identityENS4_18SM100_TMA_2SM_LOADES1C_vS1D_EENS_8epilogue10collective18CollectiveEpilogueINS1G_23Sm100TmaWarpSpecializedILi4ELi2ELi64ELb1ELb0EEEJNS5_IJSH_SG_SH_EEENS5_IJNST_ISH_SD_EENST_IS18_SD_EEEEESJ_SK_SJ_SK_NS1G_6fusion15FusionCallbacksIS1K_NS1P_17LinearCombinationISJ_fSJ_fLNS_15FloatRoundStyleE2EEES1L_S1O_JEEENS4_5SM1004TMEM4LOAD26SM100_TMEM_LOAD_32dp32b64xENS4_13SM90_TMA_LOADES1C_NS4_39AutoVectorizingCopyWithAssumedAlignmentILi128EEENS4_14SM90_TMA_STOREES1C_S21_S21_EEEvvEEEEvNT_6ParamsE:
	.zero		2944


//--------------------- SYMBOLS --------------------------

	.type		.nv.reservedSmem.offset0,@object
	.size		.nv.reservedSmem.offset0,0x4
	.type		.nv.reservedSmem.cap,@object
	.size		.nv.reservedSmem.cap,0x4
	.type		__assertfail,@function
